//
// Generated by NVIDIA NVVM Compiler
//
// Compiler Build ID: CL-36424714
// Cuda compilation tools, release 13.0, V13.0.88
// Based on NVVM 20.0.0
//

.version 9.0
.target sm_100
.address_size 64

	// .globl	_Z7vec_addPfS_S_i
// _ZZ10matrix_mulPfS_S_iiiE2As has been demoted
// _ZZ10matrix_mulPfS_S_iiiE2Bs has been demoted

.visible .entry _Z7vec_addPfS_S_i(
	.param .u64 .ptr .align 1 _Z7vec_addPfS_S_i_param_0,
	.param .u64 .ptr .align 1 _Z7vec_addPfS_S_i_param_1,
	.param .u64 .ptr .align 1 _Z7vec_addPfS_S_i_param_2,
	.param .u32 _Z7vec_addPfS_S_i_param_3
)
{
	.reg .pred 	%p<2>;
	.reg .b32 	%r<6>;
	.reg .b32 	%f<4>;
	.reg .b64 	%rd<11>;

	ld.param.u64 	%rd1, [_Z7vec_addPfS_S_i_param_0];
	ld.param.u64 	%rd2, [_Z7vec_addPfS_S_i_param_1];
	ld.param.u64 	%rd3, [_Z7vec_addPfS_S_i_param_2];
	ld.param.u32 	%r2, [_Z7vec_addPfS_S_i_param_3];
	mov.u32 	%r3, %ntid.x;
	mov.u32 	%r4, %ctaid.x;
	mov.u32 	%r5, %tid.x;
	mad.lo.s32 	%r1, %r3, %r4, %r5;
	setp.ge.s32 	%p1, %r1, %r2;
	@%p1 bra 	$L__BB0_2;
	cvta.to.global.u64 	%rd4, %rd1;
	cvta.to.global.u64 	%rd5, %rd2;
	cvta.to.global.u64 	%rd6, %rd3;
	mul.wide.s32 	%rd7, %r1, 4;
	add.s64 	%rd8, %rd4, %rd7;
	ld.global.f32 	%f1, [%rd8];
	add.s64 	%rd9, %rd5, %rd7;
	ld.global.f32 	%f2, [%rd9];
	add.f32 	%f3, %f1, %f2;
	add.s64 	%rd10, %rd6, %rd7;
	st.global.f32 	[%rd10], %f3;
$L__BB0_2:
	ret;

}
	// .globl	_Z10matrix_mulPfS_S_iii
.visible .entry _Z10matrix_mulPfS_S_iii(
	.param .u64 .ptr .align 1 _Z10matrix_mulPfS_S_iii_param_0,
	.param .u64 .ptr .align 1 _Z10matrix_mulPfS_S_iii_param_1,
	.param .u64 .ptr .align 1 _Z10matrix_mulPfS_S_iii_param_2,
	.param .u32 _Z10matrix_mulPfS_S_iii_param_3,
	.param .u32 _Z10matrix_mulPfS_S_iii_param_4,
	.param .u32 _Z10matrix_mulPfS_S_iii_param_5
)
{
	.reg .pred 	%p<12>;
	.reg .b32 	%r<45>;
	.reg .b32 	%f<63>;
	.reg .b64 	%rd<13>;
	// demoted variable
	.shared .align 4 .b8 _ZZ10matrix_mulPfS_S_iiiE2As[1024];
	// demoted variable
	.shared .align 4 .b8 _ZZ10matrix_mulPfS_S_iiiE2Bs[1024];
	ld.param.u64 	%rd4, [_Z10matrix_mulPfS_S_iii_param_0];
	ld.param.u64 	%rd5, [_Z10matrix_mulPfS_S_iii_param_1];
	ld.param.u64 	%rd6, [_Z10matrix_mulPfS_S_iii_param_2];
	ld.param.u32 	%r24, [_Z10matrix_mulPfS_S_iii_param_3];
	ld.param.u32 	%r25, [_Z10matrix_mulPfS_S_iii_param_4];
	ld.param.u32 	%r26, [_Z10matrix_mulPfS_S_iii_param_5];
	mov.u32 	%r27, %ctaid.x;
	mov.u32 	%r28, %ctaid.y;
	mov.u32 	%r42, %tid.x;
	mov.u32 	%r40, %tid.y;
	shl.b32 	%r29, %r27, 4;
	add.s32 	%r3, %r29, %r42;
	shl.b32 	%r4, %r28, 4;
	add.s32 	%r5, %r4, %r40;
	setp.lt.s32 	%p1, %r25, 1;
	mov.f32 	%f62, 0f00000000;
	@%p1 bra 	$L__BB1_7;
	add.s32 	%r30, %r25, 15;
	shr.u32 	%r31, %r30, 4;
	shl.b32 	%r32, %r42, 6;
	mov.u32 	%r33, _ZZ10matrix_mulPfS_S_iiiE2As;
	add.s32 	%r6, %r33, %r32;
	shl.b32 	%r34, %r40, 2;
	add.s32 	%r7, %r6, %r34;
	mov.u32 	%r35, _ZZ10matrix_mulPfS_S_iiiE2Bs;
	add.s32 	%r9, %r35, %r34;
	add.s32 	%r8, %r9, %r32;
	neg.s32 	%r44, %r31;
	mad.lo.s32 	%r36, %r42, %r26, %r40;
	add.s32 	%r43, %r36, %r4;
	shl.b32 	%r12, %r26, 4;
	mad.lo.s32 	%r41, %r25, %r3, %r40;
	cvta.to.global.u64 	%rd1, %rd4;
	cvta.to.global.u64 	%rd2, %rd5;
	mov.f32 	%f62, 0f00000000;
$L__BB1_2:
	setp.ge.s32 	%p2, %r3, %r24;
	mul.wide.s32 	%rd7, %r41, 4;
	add.s64 	%rd3, %rd1, %rd7;
	setp.ge.s32 	%p3, %r40, %r25;
	mov.f32 	%f60, 0f00000000;
	or.pred  	%p4, %p2, %p3;
	@%p4 bra 	$L__BB1_4;
	ld.global.f32 	%f60, [%rd3];
$L__BB1_4:
	setp.ge.s32 	%p5, %r5, %r26;
	st.shared.f32 	[%r7], %f60;
	setp.ge.s32 	%p6, %r42, %r25;
	mov.f32 	%f61, 0f00000000;
	or.pred  	%p7, %p6, %p5;
	@%p7 bra 	$L__BB1_6;
	mul.wide.s32 	%rd8, %r43, 4;
	add.s64 	%rd9, %rd2, %rd8;
	ld.global.f32 	%f61, [%rd9];
$L__BB1_6:
	st.shared.f32 	[%r8], %f61;
	bar.sync 	0;
	ld.shared.f32 	%f12, [%r6];
	ld.shared.f32 	%f13, [%r9];
	fma.rn.f32 	%f14, %f12, %f13, %f62;
	ld.shared.f32 	%f15, [%r6+4];
	ld.shared.f32 	%f16, [%r9+64];
	fma.rn.f32 	%f17, %f15, %f16, %f14;
	ld.shared.f32 	%f18, [%r6+8];
	ld.shared.f32 	%f19, [%r9+128];
	fma.rn.f32 	%f20, %f18, %f19, %f17;
	ld.shared.f32 	%f21, [%r6+12];
	ld.shared.f32 	%f22, [%r9+192];
	fma.rn.f32 	%f23, %f21, %f22, %f20;
	ld.shared.f32 	%f24, [%r6+16];
	ld.shared.f32 	%f25, [%r9+256];
	fma.rn.f32 	%f26, %f24, %f25, %f23;
	ld.shared.f32 	%f27, [%r6+20];
	ld.shared.f32 	%f28, [%r9+320];
	fma.rn.f32 	%f29, %f27, %f28, %f26;
	ld.shared.f32 	%f30, [%r6+24];
	ld.shared.f32 	%f31, [%r9+384];
	fma.rn.f32 	%f32, %f30, %f31, %f29;
	ld.shared.f32 	%f33, [%r6+28];
	ld.shared.f32 	%f34, [%r9+448];
	fma.rn.f32 	%f35, %f33, %f34, %f32;
	ld.shared.f32 	%f36, [%r6+32];
	ld.shared.f32 	%f37, [%r9+512];
	fma.rn.f32 	%f38, %f36, %f37, %f35;
	ld.shared.f32 	%f39, [%r6+36];
	ld.shared.f32 	%f40, [%r9+576];
	fma.rn.f32 	%f41, %f39, %f40, %f38;
	ld.shared.f32 	%f42, [%r6+40];
	ld.shared.f32 	%f43, [%r9+640];
	fma.rn.f32 	%f44, %f42, %f43, %f41;
	ld.shared.f32 	%f45, [%r6+44];
	ld.shared.f32 	%f46, [%r9+704];
	fma.rn.f32 	%f47, %f45, %f46, %f44;
	ld.shared.f32 	%f48, [%r6+48];
	ld.shared.f32 	%f49, [%r9+768];
	fma.rn.f32 	%f50, %f48, %f49, %f47;
	ld.shared.f32 	%f51, [%r6+52];
	ld.shared.f32 	%f52, [%r9+832];
	fma.rn.f32 	%f53, %f51, %f52, %f50;
	ld.shared.f32 	%f54, [%r6+56];
	ld.shared.f32 	%f55, [%r9+896];
	fma.rn.f32 	%f56, %f54, %f55, %f53;
	ld.shared.f32 	%f57, [%r6+60];
	ld.shared.f32 	%f58, [%r9+960];
	fma.rn.f32 	%f62, %f57, %f58, %f56;
	bar.sync 	0;
	add.s32 	%r44, %r44, 1;
	setp.ne.s32 	%p8, %r44, 0;
	add.s32 	%r43, %r43, %r12;
	add.s32 	%r42, %r42, 16;
	add.s32 	%r41, %r41, 16;
	add.s32 	%r40, %r40, 16;
	@%p8 bra 	$L__BB1_2;
$L__BB1_7:
	setp.ge.s32 	%p9, %r3, %r24;
	setp.ge.s32 	%p10, %r5, %r26;
	or.pred  	%p11, %p9, %p10;
	@%p11 bra 	$L__BB1_9;
	mad.lo.s32 	%r39, %r26, %r3, %r5;
	cvta.to.global.u64 	%rd10, %rd6;
	mul.wide.u32 	%rd11, %r39, 4;
	add.s64 	%rd12, %rd10, %rd11;
	st.global.f32 	[%rd12], %f62;
$L__BB1_9:
	ret;

}
	// .globl	_Z13bias_additionPfS_ii
.visible .entry _Z13bias_additionPfS_ii(
	.param .u64 .ptr .align 1 _Z13bias_additionPfS_ii_param_0,
	.param .u64 .ptr .align 1 _Z13bias_additionPfS_ii_param_1,
	.param .u32 _Z13bias_additionPfS_ii_param_2,
	.param .u32 _Z13bias_additionPfS_ii_param_3
)
{
	.reg .pred 	%p<2>;
	.reg .b32 	%r<8>;
	.reg .b32 	%f<4>;
	.reg .b64 	%rd<9>;

	ld.param.u64 	%rd1, [_Z13bias_additionPfS_ii_param_0];
	ld.param.u64 	%rd2, [_Z13bias_additionPfS_ii_param_1];
	ld.param.u32 	%r3, [_Z13bias_additionPfS_ii_param_2];
	ld.param.u32 	%r2, [_Z13bias_additionPfS_ii_param_3];
	mov.u32 	%r4, %ntid.x;
	mov.u32 	%r5, %ctaid.x;
	mov.u32 	%r6, %tid.x;
	mad.lo.s32 	%r1, %r4, %r5, %r6;
	setp.ge.s32 	%p1, %r1, %r3;
	@%p1 bra 	$L__BB2_2;
	cvta.to.global.u64 	%rd3, %rd2;
	cvta.to.global.u64 	%rd4, %rd1;
	rem.s32 	%r7, %r1, %r2;
	mul.wide.s32 	%rd5, %r7, 4;
	add.s64 	%rd6, %rd3, %rd5;
	ld.global.f32 	%f1, [%rd6];
	mul.wide.s32 	%rd7, %r1, 4;
	add.s64 	%rd8, %rd4, %rd7;
	ld.global.f32 	%f2, [%rd8];
	add.f32 	%f3, %f1, %f2;
	st.global.f32 	[%rd8], %f3;
$L__BB2_2:
	ret;

}
	// .globl	_Z4ReLUPfi
.visible .entry _Z4ReLUPfi(
	.param .u64 .ptr .align 1 _Z4ReLUPfi_param_0,
	.param .u32 _Z4ReLUPfi_param_1
)
{
	.reg .pred 	%p<2>;
	.reg .b32 	%r<6>;
	.reg .b32 	%f<3>;
	.reg .b64 	%rd<5>;

	ld.param.u64 	%rd1, [_Z4ReLUPfi_param_0];
	ld.param.u32 	%r2, [_Z4ReLUPfi_param_1];
	mov.u32 	%r3, %ntid.x;
	mov.u32 	%r4, %ctaid.x;
	mov.u32 	%r5, %tid.x;
	mad.lo.s32 	%r1, %r3, %r4, %r5;
	setp.ge.s32 	%p1, %r1, %r2;
	@%p1 bra 	$L__BB3_2;
	cvta.to.global.u64 	%rd2, %rd1;
	mul.wide.s32 	%rd3, %r1, 4;
	add.s64 	%rd4, %rd2, %rd3;
	ld.global.f32 	%f1, [%rd4];
	max.f32 	%f2, %f1, 0f00000000;
	st.global.f32 	[%rd4], %f2;
$L__BB3_2:
	ret;

}
	// .globl	_Z7softmaxPfii
.visible .entry _Z7softmaxPfii(
	.param .u64 .ptr .align 1 _Z7softmaxPfii_param_0,
	.param .u32 _Z7softmaxPfii_param_1,
	.param .u32 _Z7softmaxPfii_param_2
)
{
	.reg .pred 	%p<29>;
	.reg .b32 	%r<107>;
	.reg .b32 	%f<364>;
	.reg .b64 	%rd<48>;

	ld.param.u64 	%rd16, [_Z7softmaxPfii_param_0];
	ld.param.u32 	%r50, [_Z7softmaxPfii_param_1];
	ld.param.u32 	%r49, [_Z7softmaxPfii_param_2];
	mov.u32 	%r51, %ntid.x;
	mov.u32 	%r52, %ctaid.x;
	mov.u32 	%r53, %tid.x;
	mad.lo.s32 	%r1, %r51, %r52, %r53;
	setp.ge.s32 	%p1, %r1, %r50;
	@%p1 bra 	$L__BB4_40;
	cvta.to.global.u64 	%rd1, %rd16;
	mul.lo.s32 	%r2, %r49, %r1;
	mul.wide.s32 	%rd17, %r2, 4;
	add.s64 	%rd2, %rd1, %rd17;
	ld.global.f32 	%f354, [%rd2];
	setp.lt.s32 	%p2, %r49, 2;
	@%p2 bra 	$L__BB4_15;
	add.s32 	%r3, %r49, -1;
	add.s32 	%r55, %r49, -2;
	and.b32  	%r4, %r3, 15;
	setp.lt.u32 	%p3, %r55, 15;
	mov.b32 	%r92, 1;
	@%p3 bra 	$L__BB4_6;
	and.b32  	%r57, %r3, -16;
	neg.s32 	%r97, %r57;
	add.s64 	%rd19, %rd17, %rd1;
	add.s64 	%rd44, %rd19, 32;
	mov.b32 	%r96, 0;
$L__BB4_4:
	.pragma "nounroll";
	ld.global.f32 	%f28, [%rd44+-28];
	max.f32 	%f29, %f354, %f28;
	ld.global.f32 	%f30, [%rd44+-24];
	max.f32 	%f31, %f29, %f30;
	ld.global.f32 	%f32, [%rd44+-20];
	max.f32 	%f33, %f31, %f32;
	ld.global.f32 	%f34, [%rd44+-16];
	max.f32 	%f35, %f33, %f34;
	ld.global.f32 	%f36, [%rd44+-12];
	max.f32 	%f37, %f35, %f36;
	ld.global.f32 	%f38, [%rd44+-8];
	max.f32 	%f39, %f37, %f38;
	ld.global.f32 	%f40, [%rd44+-4];
	max.f32 	%f41, %f39, %f40;
	ld.global.f32 	%f42, [%rd44];
	max.f32 	%f43, %f41, %f42;
	ld.global.f32 	%f44, [%rd44+4];
	max.f32 	%f45, %f43, %f44;
	ld.global.f32 	%f46, [%rd44+8];
	max.f32 	%f47, %f45, %f46;
	ld.global.f32 	%f48, [%rd44+12];
	max.f32 	%f49, %f47, %f48;
	ld.global.f32 	%f50, [%rd44+16];
	max.f32 	%f51, %f49, %f50;
	ld.global.f32 	%f52, [%rd44+20];
	max.f32 	%f53, %f51, %f52;
	ld.global.f32 	%f54, [%rd44+24];
	max.f32 	%f55, %f53, %f54;
	ld.global.f32 	%f56, [%rd44+28];
	max.f32 	%f57, %f55, %f56;
	ld.global.f32 	%f58, [%rd44+32];
	max.f32 	%f354, %f57, %f58;
	add.s32 	%r97, %r97, 16;
	add.s32 	%r96, %r96, 16;
	add.s64 	%rd44, %rd44, 64;
	setp.eq.s32 	%p4, %r97, 0;
	@%p4 bra 	$L__BB4_5;
	bra.uni 	$L__BB4_4;
$L__BB4_5:
	add.s32 	%r92, %r96, 1;
$L__BB4_6:
	setp.eq.s32 	%p5, %r4, 0;
	@%p5 bra 	$L__BB4_15;
	and.b32  	%r8, %r3, 7;
	setp.lt.u32 	%p6, %r4, 8;
	@%p6 bra 	$L__BB4_9;
	mul.wide.s32 	%rd20, %r92, 4;
	add.s64 	%rd21, %rd2, %rd20;
	ld.global.f32 	%f60, [%rd21];
	max.f32 	%f61, %f354, %f60;
	ld.global.f32 	%f62, [%rd21+4];
	max.f32 	%f63, %f61, %f62;
	ld.global.f32 	%f64, [%rd21+8];
	max.f32 	%f65, %f63, %f64;
	ld.global.f32 	%f66, [%rd21+12];
	max.f32 	%f67, %f65, %f66;
	ld.global.f32 	%f68, [%rd21+16];
	max.f32 	%f69, %f67, %f68;
	ld.global.f32 	%f70, [%rd21+20];
	max.f32 	%f71, %f69, %f70;
	ld.global.f32 	%f72, [%rd21+24];
	max.f32 	%f73, %f71, %f72;
	ld.global.f32 	%f74, [%rd21+28];
	max.f32 	%f354, %f73, %f74;
	add.s32 	%r92, %r92, 8;
$L__BB4_9:
	setp.eq.s32 	%p7, %r8, 0;
	@%p7 bra 	$L__BB4_15;
	and.b32  	%r11, %r3, 3;
	setp.lt.u32 	%p8, %r8, 4;
	@%p8 bra 	$L__BB4_12;
	mul.wide.s32 	%rd22, %r92, 4;
	add.s64 	%rd23, %rd2, %rd22;
	ld.global.f32 	%f76, [%rd23];
	max.f32 	%f77, %f354, %f76;
	ld.global.f32 	%f78, [%rd23+4];
	max.f32 	%f79, %f77, %f78;
	ld.global.f32 	%f80, [%rd23+8];
	max.f32 	%f81, %f79, %f80;
	ld.global.f32 	%f82, [%rd23+12];
	max.f32 	%f354, %f81, %f82;
	add.s32 	%r92, %r92, 4;
$L__BB4_12:
	setp.eq.s32 	%p9, %r11, 0;
	@%p9 bra 	$L__BB4_15;
	neg.s32 	%r94, %r11;
$L__BB4_14:
	.pragma "nounroll";
	mul.wide.s32 	%rd25, %r92, 4;
	add.s64 	%rd26, %rd2, %rd25;
	ld.global.f32 	%f83, [%rd26];
	max.f32 	%f354, %f354, %f83;
	add.s32 	%r92, %r92, 1;
	add.s32 	%r94, %r94, 1;
	setp.ne.s32 	%p10, %r94, 0;
	@%p10 bra 	$L__BB4_14;
$L__BB4_15:
	setp.lt.s32 	%p11, %r49, 1;
	mov.f32 	%f362, 0f00000000;
	@%p11 bra 	$L__BB4_27;
	and.b32  	%r19, %r49, 7;
	setp.lt.u32 	%p12, %r49, 8;
	mov.f32 	%f362, 0f00000000;
	mov.b32 	%r98, 0;
	@%p12 bra 	$L__BB4_19;
	and.b32  	%r98, %r49, 2147483640;
	neg.s32 	%r101, %r98;
	add.s64 	%rd28, %rd17, %rd1;
	add.s64 	%rd45, %rd28, 16;
	mov.f32 	%f362, 0f00000000;
$L__BB4_18:
	.pragma "nounroll";
	ld.global.f32 	%f88, [%rd45+-16];
	sub.f32 	%f89, %f88, %f354;
	fma.rn.f32 	%f90, %f89, 0f3BBB989D, 0f3F000000;
	cvt.sat.f32.f32 	%f91, %f90;
	mov.f32 	%f92, 0f4B400001;
	mov.f32 	%f93, 0f437C0000;
	fma.rm.f32 	%f94, %f91, %f93, %f92;
	add.f32 	%f95, %f94, 0fCB40007F;
	neg.f32 	%f96, %f95;
	fma.rn.f32 	%f97, %f89, 0f3FB8AA3B, %f96;
	fma.rn.f32 	%f98, %f89, 0f32A57060, %f97;
	mov.b32 	%r59, %f94;
	shl.b32 	%r60, %r59, 23;
	mov.b32 	%f99, %r60;
	ex2.approx.ftz.f32 	%f100, %f98;
	mul.f32 	%f101, %f100, %f99;
	st.global.f32 	[%rd45+-16], %f101;
	add.f32 	%f102, %f362, %f101;
	ld.global.f32 	%f103, [%rd45+-12];
	sub.f32 	%f104, %f103, %f354;
	fma.rn.f32 	%f105, %f104, 0f3BBB989D, 0f3F000000;
	cvt.sat.f32.f32 	%f106, %f105;
	fma.rm.f32 	%f107, %f106, %f93, %f92;
	add.f32 	%f108, %f107, 0fCB40007F;
	neg.f32 	%f109, %f108;
	fma.rn.f32 	%f110, %f104, 0f3FB8AA3B, %f109;
	fma.rn.f32 	%f111, %f104, 0f32A57060, %f110;
	mov.b32 	%r61, %f107;
	shl.b32 	%r62, %r61, 23;
	mov.b32 	%f112, %r62;
	ex2.approx.ftz.f32 	%f113, %f111;
	mul.f32 	%f114, %f113, %f112;
	st.global.f32 	[%rd45+-12], %f114;
	add.f32 	%f115, %f102, %f114;
	ld.global.f32 	%f116, [%rd45+-8];
	sub.f32 	%f117, %f116, %f354;
	fma.rn.f32 	%f118, %f117, 0f3BBB989D, 0f3F000000;
	cvt.sat.f32.f32 	%f119, %f118;
	fma.rm.f32 	%f120, %f119, %f93, %f92;
	add.f32 	%f121, %f120, 0fCB40007F;
	neg.f32 	%f122, %f121;
	fma.rn.f32 	%f123, %f117, 0f3FB8AA3B, %f122;
	fma.rn.f32 	%f124, %f117, 0f32A57060, %f123;
	mov.b32 	%r63, %f120;
	shl.b32 	%r64, %r63, 23;
	mov.b32 	%f125, %r64;
	ex2.approx.ftz.f32 	%f126, %f124;
	mul.f32 	%f127, %f126, %f125;
	st.global.f32 	[%rd45+-8], %f127;
	add.f32 	%f128, %f115, %f127;
	ld.global.f32 	%f129, [%rd45+-4];
	sub.f32 	%f130, %f129, %f354;
	fma.rn.f32 	%f131, %f130, 0f3BBB989D, 0f3F000000;
	cvt.sat.f32.f32 	%f132, %f131;
	fma.rm.f32 	%f133, %f132, %f93, %f92;
	add.f32 	%f134, %f133, 0fCB40007F;
	neg.f32 	%f135, %f134;
	fma.rn.f32 	%f136, %f130, 0f3FB8AA3B, %f135;
	fma.rn.f32 	%f137, %f130, 0f32A57060, %f136;
	mov.b32 	%r65, %f133;
	shl.b32 	%r66, %r65, 23;
	mov.b32 	%f138, %r66;
	ex2.approx.ftz.f32 	%f139, %f137;
	mul.f32 	%f140, %f139, %f138;
	st.global.f32 	[%rd45+-4], %f140;
	add.f32 	%f141, %f128, %f140;
	ld.global.f32 	%f142, [%rd45];
	sub.f32 	%f143, %f142, %f354;
	fma.rn.f32 	%f144, %f143, 0f3BBB989D, 0f3F000000;
	cvt.sat.f32.f32 	%f145, %f144;
	fma.rm.f32 	%f146, %f145, %f93, %f92;
	add.f32 	%f147, %f146, 0fCB40007F;
	neg.f32 	%f148, %f147;
	fma.rn.f32 	%f149, %f143, 0f3FB8AA3B, %f148;
	fma.rn.f32 	%f150, %f143, 0f32A57060, %f149;
	mov.b32 	%r67, %f146;
	shl.b32 	%r68, %r67, 23;
	mov.b32 	%f151, %r68;
	ex2.approx.ftz.f32 	%f152, %f150;
	mul.f32 	%f153, %f152, %f151;
	st.global.f32 	[%rd45], %f153;
	add.f32 	%f154, %f141, %f153;
	ld.global.f32 	%f155, [%rd45+4];
	sub.f32 	%f156, %f155, %f354;
	fma.rn.f32 	%f157, %f156, 0f3BBB989D, 0f3F000000;
	cvt.sat.f32.f32 	%f158, %f157;
	fma.rm.f32 	%f159, %f158, %f93, %f92;
	add.f32 	%f160, %f159, 0fCB40007F;
	neg.f32 	%f161, %f160;
	fma.rn.f32 	%f162, %f156, 0f3FB8AA3B, %f161;
	fma.rn.f32 	%f163, %f156, 0f32A57060, %f162;
	mov.b32 	%r69, %f159;
	shl.b32 	%r70, %r69, 23;
	mov.b32 	%f164, %r70;
	ex2.approx.ftz.f32 	%f165, %f163;
	mul.f32 	%f166, %f165, %f164;
	st.global.f32 	[%rd45+4], %f166;
	add.f32 	%f167, %f154, %f166;
	ld.global.f32 	%f168, [%rd45+8];
	sub.f32 	%f169, %f168, %f354;
	fma.rn.f32 	%f170, %f169, 0f3BBB989D, 0f3F000000;
	cvt.sat.f32.f32 	%f171, %f170;
	fma.rm.f32 	%f172, %f171, %f93, %f92;
	add.f32 	%f173, %f172, 0fCB40007F;
	neg.f32 	%f174, %f173;
	fma.rn.f32 	%f175, %f169, 0f3FB8AA3B, %f174;
	fma.rn.f32 	%f176, %f169, 0f32A57060, %f175;
	mov.b32 	%r71, %f172;
	shl.b32 	%r72, %r71, 23;
	mov.b32 	%f177, %r72;
	ex2.approx.ftz.f32 	%f178, %f176;
	mul.f32 	%f179, %f178, %f177;
	st.global.f32 	[%rd45+8], %f179;
	add.f32 	%f180, %f167, %f179;
	ld.global.f32 	%f181, [%rd45+12];
	sub.f32 	%f182, %f181, %f354;
	fma.rn.f32 	%f183, %f182, 0f3BBB989D, 0f3F000000;
	cvt.sat.f32.f32 	%f184, %f183;
	fma.rm.f32 	%f185, %f184, %f93, %f92;
	add.f32 	%f186, %f185, 0fCB40007F;
	neg.f32 	%f187, %f186;
	fma.rn.f32 	%f188, %f182, 0f3FB8AA3B, %f187;
	fma.rn.f32 	%f189, %f182, 0f32A57060, %f188;
	mov.b32 	%r73, %f185;
	shl.b32 	%r74, %r73, 23;
	mov.b32 	%f190, %r74;
	ex2.approx.ftz.f32 	%f191, %f189;
	mul.f32 	%f192, %f191, %f190;
	st.global.f32 	[%rd45+12], %f192;
	add.f32 	%f362, %f180, %f192;
	add.s32 	%r101, %r101, 8;
	add.s64 	%rd45, %rd45, 32;
	setp.eq.s32 	%p13, %r101, 0;
	@%p13 bra 	$L__BB4_19;
	bra.uni 	$L__BB4_18;
$L__BB4_19:
	setp.eq.s32 	%p14, %r19, 0;
	@%p14 bra 	$L__BB4_27;
	and.b32  	%r27, %r49, 3;
	setp.lt.u32 	%p15, %r19, 4;
	@%p15 bra 	$L__BB4_22;
	mul.wide.u32 	%rd29, %r98, 4;
	add.s64 	%rd30, %rd2, %rd29;
	ld.global.f32 	%f194, [%rd30];
	sub.f32 	%f195, %f194, %f354;
	fma.rn.f32 	%f196, %f195, 0f3BBB989D, 0f3F000000;
	cvt.sat.f32.f32 	%f197, %f196;
	mov.f32 	%f198, 0f4B400001;
	mov.f32 	%f199, 0f437C0000;
	fma.rm.f32 	%f200, %f197, %f199, %f198;
	add.f32 	%f201, %f200, 0fCB40007F;
	neg.f32 	%f202, %f201;
	fma.rn.f32 	%f203, %f195, 0f3FB8AA3B, %f202;
	fma.rn.f32 	%f204, %f195, 0f32A57060, %f203;
	mov.b32 	%r75, %f200;
	shl.b32 	%r76, %r75, 23;
	mov.b32 	%f205, %r76;
	ex2.approx.ftz.f32 	%f206, %f204;
	mul.f32 	%f207, %f206, %f205;
	st.global.f32 	[%rd30], %f207;
	add.f32 	%f208, %f362, %f207;
	ld.global.f32 	%f209, [%rd30+4];
	sub.f32 	%f210, %f209, %f354;
	fma.rn.f32 	%f211, %f210, 0f3BBB989D, 0f3F000000;
	cvt.sat.f32.f32 	%f212, %f211;
	fma.rm.f32 	%f213, %f212, %f199, %f198;
	add.f32 	%f214, %f213, 0fCB40007F;
	neg.f32 	%f215, %f214;
	fma.rn.f32 	%f216, %f210, 0f3FB8AA3B, %f215;
	fma.rn.f32 	%f217, %f210, 0f32A57060, %f216;
	mov.b32 	%r77, %f213;
	shl.b32 	%r78, %r77, 23;
	mov.b32 	%f218, %r78;
	ex2.approx.ftz.f32 	%f219, %f217;
	mul.f32 	%f220, %f219, %f218;
	st.global.f32 	[%rd30+4], %f220;
	add.f32 	%f221, %f208, %f220;
	ld.global.f32 	%f222, [%rd30+8];
	sub.f32 	%f223, %f222, %f354;
	fma.rn.f32 	%f224, %f223, 0f3BBB989D, 0f3F000000;
	cvt.sat.f32.f32 	%f225, %f224;
	fma.rm.f32 	%f226, %f225, %f199, %f198;
	add.f32 	%f227, %f226, 0fCB40007F;
	neg.f32 	%f228, %f227;
	fma.rn.f32 	%f229, %f223, 0f3FB8AA3B, %f228;
	fma.rn.f32 	%f230, %f223, 0f32A57060, %f229;
	mov.b32 	%r79, %f226;
	shl.b32 	%r80, %r79, 23;
	mov.b32 	%f231, %r80;
	ex2.approx.ftz.f32 	%f232, %f230;
	mul.f32 	%f233, %f232, %f231;
	st.global.f32 	[%rd30+8], %f233;
	add.f32 	%f234, %f221, %f233;
	ld.global.f32 	%f235, [%rd30+12];
	sub.f32 	%f236, %f235, %f354;
	fma.rn.f32 	%f237, %f236, 0f3BBB989D, 0f3F000000;
	cvt.sat.f32.f32 	%f238, %f237;
	fma.rm.f32 	%f239, %f238, %f199, %f198;
	add.f32 	%f240, %f239, 0fCB40007F;
	neg.f32 	%f241, %f240;
	fma.rn.f32 	%f242, %f236, 0f3FB8AA3B, %f241;
	fma.rn.f32 	%f243, %f236, 0f32A57060, %f242;
	mov.b32 	%r81, %f239;
	shl.b32 	%r82, %r81, 23;
	mov.b32 	%f244, %r82;
	ex2.approx.ftz.f32 	%f245, %f243;
	mul.f32 	%f246, %f245, %f244;
	st.global.f32 	[%rd30+12], %f246;
	add.f32 	%f362, %f234, %f246;
	add.s32 	%r98, %r98, 4;
$L__BB4_22:
	setp.eq.s32 	%p16, %r27, 0;
	@%p16 bra 	$L__BB4_27;
	setp.eq.s32 	%p17, %r27, 1;
	@%p17 bra 	$L__BB4_25;
	mul.wide.u32 	%rd31, %r98, 4;
	add.s64 	%rd32, %rd2, %rd31;
	ld.global.f32 	%f248, [%rd32];
	sub.f32 	%f249, %f248, %f354;
	fma.rn.f32 	%f250, %f249, 0f3BBB989D, 0f3F000000;
	cvt.sat.f32.f32 	%f251, %f250;
	mov.f32 	%f252, 0f4B400001;
	mov.f32 	%f253, 0f437C0000;
	fma.rm.f32 	%f254, %f251, %f253, %f252;
	add.f32 	%f255, %f254, 0fCB40007F;
	neg.f32 	%f256, %f255;
	fma.rn.f32 	%f257, %f249, 0f3FB8AA3B, %f256;
	fma.rn.f32 	%f258, %f249, 0f32A57060, %f257;
	mov.b32 	%r83, %f254;
	shl.b32 	%r84, %r83, 23;
	mov.b32 	%f259, %r84;
	ex2.approx.ftz.f32 	%f260, %f258;
	mul.f32 	%f261, %f260, %f259;
	st.global.f32 	[%rd32], %f261;
	add.f32 	%f262, %f362, %f261;
	ld.global.f32 	%f263, [%rd32+4];
	sub.f32 	%f264, %f263, %f354;
	fma.rn.f32 	%f265, %f264, 0f3BBB989D, 0f3F000000;
	cvt.sat.f32.f32 	%f266, %f265;
	fma.rm.f32 	%f267, %f266, %f253, %f252;
	add.f32 	%f268, %f267, 0fCB40007F;
	neg.f32 	%f269, %f268;
	fma.rn.f32 	%f270, %f264, 0f3FB8AA3B, %f269;
	fma.rn.f32 	%f271, %f264, 0f32A57060, %f270;
	mov.b32 	%r85, %f267;
	shl.b32 	%r86, %r85, 23;
	mov.b32 	%f272, %r86;
	ex2.approx.ftz.f32 	%f273, %f271;
	mul.f32 	%f274, %f273, %f272;
	st.global.f32 	[%rd32+4], %f274;
	add.f32 	%f362, %f262, %f274;
	add.s32 	%r98, %r98, 2;
$L__BB4_25:
	and.b32  	%r87, %r49, 1;
	setp.eq.b32 	%p18, %r87, 1;
	not.pred 	%p19, %p18;
	@%p19 bra 	$L__BB4_27;
	mul.wide.u32 	%rd33, %r98, 4;
	add.s64 	%rd34, %rd2, %rd33;
	ld.global.f32 	%f275, [%rd34];
	sub.f32 	%f276, %f275, %f354;
	fma.rn.f32 	%f277, %f276, 0f3BBB989D, 0f3F000000;
	cvt.sat.f32.f32 	%f278, %f277;
	mov.f32 	%f279, 0f4B400001;
	mov.f32 	%f280, 0f437C0000;
	fma.rm.f32 	%f281, %f278, %f280, %f279;
	add.f32 	%f282, %f281, 0fCB40007F;
	neg.f32 	%f283, %f282;
	fma.rn.f32 	%f284, %f276, 0f3FB8AA3B, %f283;
	fma.rn.f32 	%f285, %f276, 0f32A57060, %f284;
	mov.b32 	%r88, %f281;
	shl.b32 	%r89, %r88, 23;
	mov.b32 	%f286, %r89;
	ex2.approx.ftz.f32 	%f287, %f285;
	mul.f32 	%f288, %f287, %f286;
	st.global.f32 	[%rd34], %f288;
	add.f32 	%f362, %f362, %f288;
$L__BB4_27:
	setp.lt.s32 	%p20, %r49, 1;
	@%p20 bra 	$L__BB4_40;
	and.b32  	%r32, %r49, 15;
	setp.lt.u32 	%p21, %r49, 16;
	mov.b32 	%r103, 0;
	@%p21 bra 	$L__BB4_31;
	and.b32  	%r103, %r49, 2147483632;
	neg.s32 	%r102, %r103;
	add.s64 	%rd36, %rd17, %rd1;
	add.s64 	%rd46, %rd36, 32;
$L__BB4_30:
	.pragma "nounroll";
	ld.global.f32 	%f289, [%rd46+-32];
	div.rn.f32 	%f290, %f289, %f362;
	st.global.f32 	[%rd46+-32], %f290;
	ld.global.f32 	%f291, [%rd46+-28];
	div.rn.f32 	%f292, %f291, %f362;
	st.global.f32 	[%rd46+-28], %f292;
	ld.global.f32 	%f293, [%rd46+-24];
	div.rn.f32 	%f294, %f293, %f362;
	st.global.f32 	[%rd46+-24], %f294;
	ld.global.f32 	%f295, [%rd46+-20];
	div.rn.f32 	%f296, %f295, %f362;
	st.global.f32 	[%rd46+-20], %f296;
	ld.global.f32 	%f297, [%rd46+-16];
	div.rn.f32 	%f298, %f297, %f362;
	st.global.f32 	[%rd46+-16], %f298;
	ld.global.f32 	%f299, [%rd46+-12];
	div.rn.f32 	%f300, %f299, %f362;
	st.global.f32 	[%rd46+-12], %f300;
	ld.global.f32 	%f301, [%rd46+-8];
	div.rn.f32 	%f302, %f301, %f362;
	st.global.f32 	[%rd46+-8], %f302;
	ld.global.f32 	%f303, [%rd46+-4];
	div.rn.f32 	%f304, %f303, %f362;
	st.global.f32 	[%rd46+-4], %f304;
	ld.global.f32 	%f305, [%rd46];
	div.rn.f32 	%f306, %f305, %f362;
	st.global.f32 	[%rd46], %f306;
	ld.global.f32 	%f307, [%rd46+4];
	div.rn.f32 	%f308, %f307, %f362;
	st.global.f32 	[%rd46+4], %f308;
	ld.global.f32 	%f309, [%rd46+8];
	div.rn.f32 	%f310, %f309, %f362;
	st.global.f32 	[%rd46+8], %f310;
	ld.global.f32 	%f311, [%rd46+12];
	div.rn.f32 	%f312, %f311, %f362;
	st.global.f32 	[%rd46+12], %f312;
	ld.global.f32 	%f313, [%rd46+16];
	div.rn.f32 	%f314, %f313, %f362;
	st.global.f32 	[%rd46+16], %f314;
	ld.global.f32 	%f315, [%rd46+20];
	div.rn.f32 	%f316, %f315, %f362;
	st.global.f32 	[%rd46+20], %f316;
	ld.global.f32 	%f317, [%rd46+24];
	div.rn.f32 	%f318, %f317, %f362;
	st.global.f32 	[%rd46+24], %f318;
	ld.global.f32 	%f319, [%rd46+28];
	div.rn.f32 	%f320, %f319, %f362;
	st.global.f32 	[%rd46+28], %f320;
	add.s32 	%r102, %r102, 16;
	add.s64 	%rd46, %rd46, 64;
	setp.ne.s32 	%p22, %r102, 0;
	@%p22 bra 	$L__BB4_30;
$L__BB4_31:
	setp.eq.s32 	%p23, %r32, 0;
	@%p23 bra 	$L__BB4_40;
	and.b32  	%r40, %r49, 7;
	setp.lt.u32 	%p24, %r32, 8;
	@%p24 bra 	$L__BB4_34;
	mul.wide.u32 	%rd37, %r103, 4;
	add.s64 	%rd38, %rd2, %rd37;
	ld.global.f32 	%f321, [%rd38];
	div.rn.f32 	%f322, %f321, %f362;
	st.global.f32 	[%rd38], %f322;
	ld.global.f32 	%f323, [%rd38+4];
	div.rn.f32 	%f324, %f323, %f362;
	st.global.f32 	[%rd38+4], %f324;
	ld.global.f32 	%f325, [%rd38+8];
	div.rn.f32 	%f326, %f325, %f362;
	st.global.f32 	[%rd38+8], %f326;
	ld.global.f32 	%f327, [%rd38+12];
	div.rn.f32 	%f328, %f327, %f362;
	st.global.f32 	[%rd38+12], %f328;
	ld.global.f32 	%f329, [%rd38+16];
	div.rn.f32 	%f330, %f329, %f362;
	st.global.f32 	[%rd38+16], %f330;
	ld.global.f32 	%f331, [%rd38+20];
	div.rn.f32 	%f332, %f331, %f362;
	st.global.f32 	[%rd38+20], %f332;
	ld.global.f32 	%f333, [%rd38+24];
	div.rn.f32 	%f334, %f333, %f362;
	st.global.f32 	[%rd38+24], %f334;
	ld.global.f32 	%f335, [%rd38+28];
	div.rn.f32 	%f336, %f335, %f362;
	st.global.f32 	[%rd38+28], %f336;
	add.s32 	%r103, %r103, 8;
$L__BB4_34:
	setp.eq.s32 	%p25, %r40, 0;
	@%p25 bra 	$L__BB4_40;
	and.b32  	%r43, %r49, 3;
	setp.lt.u32 	%p26, %r40, 4;
	@%p26 bra 	$L__BB4_37;
	mul.wide.u32 	%rd39, %r103, 4;
	add.s64 	%rd40, %rd2, %rd39;
	ld.global.f32 	%f337, [%rd40];
	div.rn.f32 	%f338, %f337, %f362;
	st.global.f32 	[%rd40], %f338;
	ld.global.f32 	%f339, [%rd40+4];
	div.rn.f32 	%f340, %f339, %f362;
	st.global.f32 	[%rd40+4], %f340;
	ld.global.f32 	%f341, [%rd40+8];
	div.rn.f32 	%f342, %f341, %f362;
	st.global.f32 	[%rd40+8], %f342;
	ld.global.f32 	%f343, [%rd40+12];
	div.rn.f32 	%f344, %f343, %f362;
	st.global.f32 	[%rd40+12], %f344;
	add.s32 	%r103, %r103, 4;
$L__BB4_37:
	setp.eq.s32 	%p27, %r43, 0;
	@%p27 bra 	$L__BB4_40;
	mul.wide.u32 	%rd42, %r103, 4;
	add.s64 	%rd43, %rd17, %rd42;
	add.s64 	%rd47, %rd1, %rd43;
	neg.s32 	%r106, %r43;
$L__BB4_39:
	.pragma "nounroll";
	ld.global.f32 	%f345, [%rd47];
	div.rn.f32 	%f346, %f345, %f362;
	st.global.f32 	[%rd47], %f346;
	add.s64 	%rd47, %rd47, 4;
	add.s32 	%r106, %r106, 1;
	setp.ne.s32 	%p28, %r106, 0;
	@%p28 bra 	$L__BB4_39;
$L__BB4_40:
	ret;

}
	// .globl	_Z9zero_gradPfi
.visible .entry _Z9zero_gradPfi(
	.param .u64 .ptr .align 1 _Z9zero_gradPfi_param_0,
	.param .u32 _Z9zero_gradPfi_param_1
)
{
	.reg .pred 	%p<2>;
	.reg .b32 	%r<7>;
	.reg .b64 	%rd<5>;

	ld.param.u64 	%rd1, [_Z9zero_gradPfi_param_0];
	ld.param.u32 	%r2, [_Z9zero_gradPfi_param_1];
	mov.u32 	%r3, %ntid.x;
	mov.u32 	%r4, %ctaid.x;
	mov.u32 	%r5, %tid.x;
	mad.lo.s32 	%r1, %r3, %r4, %r5;
	setp.ge.s32 	%p1, %r1, %r2;
	@%p1 bra 	$L__BB5_2;
	cvta.to.global.u64 	%rd2, %rd1;
	mul.wide.s32 	%rd3, %r1, 4;
	add.s64 	%rd4, %rd2, %rd3;
	mov.b32 	%r6, 0;
	st.global.u32 	[%rd4], %r6;
$L__BB5_2:
	ret;

}
	// .globl	_Z13ReLU_backwardPfS_i
.visible .entry _Z13ReLU_backwardPfS_i(
	.param .u64 .ptr .align 1 _Z13ReLU_backwardPfS_i_param_0,
	.param .u64 .ptr .align 1 _Z13ReLU_backwardPfS_i_param_1,
	.param .u32 _Z13ReLU_backwardPfS_i_param_2
)
{
	.reg .pred 	%p<3>;
	.reg .b32 	%r<6>;
	.reg .b32 	%f<5>;
	.reg .b64 	%rd<8>;

	ld.param.u64 	%rd1, [_Z13ReLU_backwardPfS_i_param_0];
	ld.param.u64 	%rd2, [_Z13ReLU_backwardPfS_i_param_1];
	ld.param.u32 	%r2, [_Z13ReLU_backwardPfS_i_param_2];
	mov.u32 	%r3, %ntid.x;
	mov.u32 	%r4, %ctaid.x;
	mov.u32 	%r5, %tid.x;
	mad.lo.s32 	%r1, %r3, %r4, %r5;
	setp.ge.s32 	%p1, %r1, %r2;
	@%p1 bra 	$L__BB6_2;
	cvta.to.global.u64 	%rd3, %rd2;
	cvta.to.global.u64 	%rd4, %rd1;
	mul.wide.s32 	%rd5, %r1, 4;
	add.s64 	%rd6, %rd3, %rd5;
	ld.global.f32 	%f1, [%rd6];
	setp.gt.f32 	%p2, %f1, 0f00000000;
	selp.f32 	%f2, 0f3F800000, 0f00000000, %p2;
	add.s64 	%rd7, %rd4, %rd5;
	ld.global.f32 	%f3, [%rd7];
	mul.f32 	%f4, %f3, %f2;
	st.global.f32 	[%rd7], %f4;
$L__BB6_2:
	ret;

}
	// .globl	_Z16softmax_backwardPfS_iii
.visible .entry _Z16softmax_backwardPfS_iii(
	.param .u64 .ptr .align 1 _Z16softmax_backwardPfS_iii_param_0,
	.param .u64 .ptr .align 1 _Z16softmax_backwardPfS_iii_param_1,
	.param .u32 _Z16softmax_backwardPfS_iii_param_2,
	.param .u32 _Z16softmax_backwardPfS_iii_param_3,
	.param .u32 _Z16softmax_backwardPfS_iii_param_4
)
{


	ret;

}


// ===== COMPILED SASS (sm_100) =====

	.target	sm_100

	.elftype	@"ET_EXEC"


//--------------------- .note.nv.tkinfo           --------------------------
	.section	.note.nv.tkinfo,"",@"SHT_NOTE"
	.sectionflags	@"SHF_NOTE_NV_TKINFO"
	.tkinfo
        /*0018*/ 	.word	0x00000002
        /*0030*/ 	.string	""
        /*0030*/ 	.string	"ptxas"
        /*0030*/ 	.string	"Cuda compilation tools, release 13.0, V13.0.88"
        /*0030*/ 	.string	"Build cuda_13.0.r13.0/compiler.36424714_0"
        /*0030*/ 	.string	"-arch sm_100 -m 64 "



//--------------------- .note.nv.cuinfo           --------------------------
	.section	.note.nv.cuinfo,"",@"SHT_NOTE"
	.sectionflags	@"SHF_NOTE_NV_CUINFO"
        /*0018*/ 	.short	0x0002
        /*001a*/ 	.short	0x0064
        /*001c*/ 	.short	0x0082
	.zero		2


//--------------------- .nv.info                  --------------------------
	.section	.nv.info,"",@"SHT_CUDA_INFO"
	.align	4


	//----- nvinfo : EIATTR_REGCOUNT
	.align		4
        /*0000*/ 	.byte	0x04, 0x2f
        /*0002*/ 	.short	(.L_1 - .L_0)
	.align		4
.L_0:
        /*0004*/ 	.word	index@(_Z7vec_addPfS_S_i)
        /*0008*/ 	.word	0x0000000c


	//----- nvinfo : EIATTR_FRAME_SIZE
	.align		4
.L_1:
        /*000c*/ 	.byte	0x04, 0x11
        /*000e*/ 	.short	(.L_3 - .L_2)
	.align		4
.L_2:
        /*0010*/ 	.word	index@(_Z7vec_addPfS_S_i)
        /*0014*/ 	.word	0x00000000


	//----- nvinfo : EIATTR_REGCOUNT
	.align		4
.L_3:
        /*0018*/ 	.byte	0x04, 0x2f
        /*001a*/ 	.short	(.L_5 - .L_4)
	.align		4
.L_4:
        /*001c*/ 	.word	index@(_Z10matrix_mulPfS_S_iii)
        /*0020*/ 	.word	0x00000020


	//----- nvinfo : EIATTR_FRAME_SIZE
	.align		4
.L_5:
        /*0024*/ 	.byte	0x04, 0x11
        /*0026*/ 	.short	(.L_7 - .L_6)
	.align		4
.L_6:
        /*0028*/ 	.word	index@(_Z10matrix_mulPfS_S_iii)
        /*002c*/ 	.word	0x00000000


	//----- nvinfo : EIATTR_REGCOUNT
	.align		4
.L_7:
        /*0030*/ 	.byte	0x04, 0x2f
        /*0032*/ 	.short	(.L_9 - .L_8)
	.align		4
.L_8:
        /*0034*/ 	.word	index@(_Z13bias_additionPfS_ii)
        /*0038*/ 	.word	0x0000000c


	//----- nvinfo : EIATTR_FRAME_SIZE
	.align		4
.L_9:
        /*003c*/ 	.byte	0x04, 0x11
        /*003e*/ 	.short	(.L_11 - .L_10)
	.align		4
.L_10:
        /*0040*/ 	.word	index@(_Z13bias_additionPfS_ii)
        /*0044*/ 	.word	0x00000000


	//----- nvinfo : EIATTR_REGCOUNT
	.align		4
.L_11:
        /*0048*/ 	.byte	0x04, 0x2f
        /*004a*/ 	.short	(.L_13 - .L_12)
	.align		4
.L_12:
        /*004c*/ 	.word	index@(_Z4ReLUPfi)
        /*0050*/ 	.word	0x00000008


	//----- nvinfo : EIATTR_FRAME_SIZE
	.align		4
.L_13:
        /*0054*/ 	.byte	0x04, 0x11
        /*0056*/ 	.short	(.L_15 - .L_14)
	.align		4
.L_14:
        /*0058*/ 	.word	index@(_Z4ReLUPfi)
        /*005c*/ 	.word	0x00000000


	//----- nvinfo : EIATTR_REGCOUNT
	.align		4
.L_15:
        /*0060*/ 	.byte	0x04, 0x2f
        /*0062*/ 	.short	(.L_17 - .L_16)
	.align		4
.L_16:
        /*0064*/ 	.word	index@(_Z7softmaxPfii)
        /*0068*/ 	.word	0x00000020


	//----- nvinfo : EIATTR_FRAME_SIZE
	.align		4
.L_17:
        /*006c*/ 	.byte	0x04, 0x11
        /*006e*/ 	.short	(.L_19 - .L_18)
	.align		4
.L_18:
        /*0070*/ 	.word	index@($__internal_0_$__cuda_sm3x_div_rn_noftz_f32_slowpath)
        /*0074*/ 	.word	0x00000000


	//----- nvinfo : EIATTR_FRAME_SIZE
	.align		4
.L_19:
        /*0078*/ 	.byte	0x04, 0x11
        /*007a*/ 	.short	(.L_21 - .L_20)
	.align		4
.L_20:
        /*007c*/ 	.word	index@(_Z7softmaxPfii)
        /*0080*/ 	.word	0x00000000


	//----- nvinfo : EIATTR_REGCOUNT
	.align		4
.L_21:
        /*0084*/ 	.byte	0x04, 0x2f
        /*0086*/ 	.short	(.L_23 - .L_22)
	.align		4
.L_22:
        /*0088*/ 	.word	index@(_Z9zero_gradPfi)
        /*008c*/ 	.word	0x00000008


	//----- nvinfo : EIATTR_FRAME_SIZE
	.align		4
.L_23:
        /*0090*/ 	.byte	0x04, 0x11
        /*0092*/ 	.short	(.L_25 - .L_24)
	.align		4
.L_24:
        /*0094*/ 	.word	index@(_Z9zero_gradPfi)
        /*0098*/ 	.word	0x00000000


	//----- nvinfo : EIATTR_REGCOUNT
	.align		4
.L_25:
        /*009c*/ 	.byte	0x04, 0x2f
        /*009e*/ 	.short	(.L_27 - .L_26)
	.align		4
.L_26:
        /*00a0*/ 	.word	index@(_Z13ReLU_backwardPfS_i)
        /*00a4*/ 	.word	0x0000000a


	//----- nvinfo : EIATTR_FRAME_SIZE
	.align		4
.L_27:
        /*00a8*/ 	.byte	0x04, 0x11
        /*00aa*/ 	.short	(.L_29 - .L_28)
	.align		4
.L_28:
        /*00ac*/ 	.word	index@(_Z13ReLU_backwardPfS_i)
        /*00b0*/ 	.word	0x00000000


	//----- nvinfo : EIATTR_REGCOUNT
	.align		4
.L_29:
        /*00b4*/ 	.byte	0x04, 0x2f
        /*00b6*/ 	.short	(.L_31 - .L_30)
	.align		4
.L_30:
        /*00b8*/ 	.word	index@(_Z16softmax_backwardPfS_iii)
        /*00bc*/ 	.word	0x00000004


	//----- nvinfo : EIATTR_FRAME_SIZE
	.align		4
.L_31:
        /*00c0*/ 	.byte	0x04, 0x11
        /*00c2*/ 	.short	(.L_33 - .L_32)
	.align		4
.L_32:
        /*00c4*/ 	.word	index@(_Z16softmax_backwardPfS_iii)
        /*00c8*/ 	.word	0x00000000


	//----- nvinfo : EIATTR_MIN_STACK_SIZE
	.align		4
.L_33:
        /*00cc*/ 	.byte	0x04, 0x12
        /*00ce*/ 	.short	(.L_35 - .L_34)
	.align		4
.L_34:
        /*00d0*/ 	.word	index@(_Z16softmax_backwardPfS_iii)
        /*00d4*/ 	.word	0x00000000


	//----- nvinfo : EIATTR_MIN_STACK_SIZE
	.align		4
.L_35:
        /*00d8*/ 	.byte	0x04, 0x12
        /*00da*/ 	.short	(.L_37 - .L_36)
	.align		4
.L_36:
        /*00dc*/ 	.word	index@(_Z13ReLU_backwardPfS_i)
        /*00e0*/ 	.word	0x00000000


	//----- nvinfo : EIATTR_MIN_STACK_SIZE
	.align		4
.L_37:
        /*00e4*/ 	.byte	0x04, 0x12
        /*00e6*/ 	.short	(.L_39 - .L_38)
	.align		4
.L_38:
        /*00e8*/ 	.word	index@(_Z9zero_gradPfi)
        /*00ec*/ 	.word	0x00000000


	//----- nvinfo : EIATTR_MIN_STACK_SIZE
	.align		4
.L_39:
        /*00f0*/ 	.byte	0x04, 0x12
        /*00f2*/ 	.short	(.L_41 - .L_40)
	.align		4
.L_40:
        /*00f4*/ 	.word	index@(_Z7softmaxPfii)
        /*00f8*/ 	.word	0x00000000


	//----- nvinfo : EIATTR_MIN_STACK_SIZE
	.align		4
.L_41:
        /*00fc*/ 	.byte	0x04, 0x12
        /*00fe*/ 	.short	(.L_43 - .L_42)
	.align		4
.L_42:
        /*0100*/ 	.word	index@(_Z4ReLUPfi)
        /*0104*/ 	.word	0x00000000


	//----- nvinfo : EIATTR_MIN_STACK_SIZE
	.align		4
.L_43:
        /*0108*/ 	.byte	0x04, 0x12
        /*010a*/ 	.short	(.L_45 - .L_44)
	.align		4
.L_44:
        /*010c*/ 	.word	index@(_Z13bias_additionPfS_ii)
        /*0110*/ 	.word	0x00000000


	//----- nvinfo : EIATTR_MIN_STACK_SIZE
	.align		4
.L_45:
        /*0114*/ 	.byte	0x04, 0x12
        /*0116*/ 	.short	(.L_47 - .L_46)
	.align		4
.L_46:
        /*0118*/ 	.word	index@(_Z10matrix_mulPfS_S_iii)
        /*011c*/ 	.word	0x00000000


	//----- nvinfo : EIATTR_MIN_STACK_SIZE
	.align		4
.L_47:
        /*0120*/ 	.byte	0x04, 0x12
        /*0122*/ 	.short	(.L_49 - .L_48)
	.align		4
.L_48:
        /*0124*/ 	.word	index@(_Z7vec_addPfS_S_i)
        /*0128*/ 	.word	0x00000000
.L_49:


//--------------------- .nv.compat                --------------------------
	.section	.nv.compat,"",@"SHT_CUDA_COMPAT_INFO"
	.align	4
        /*0000*/ 	.byte	0x02, 0x09, 0x00, 0x00, 0x02, 0x02, 0x01, 0x00, 0x02, 0x05, 0x05, 0x00, 0x03, 0x07, 0x01, 0x01
        /*0010*/ 	.byte	0x02, 0x03, 0x00, 0x00, 0x02, 0x06, 0x01, 0x00, 0x04, 0x0b, 0x08, 0x00, 0x01, 0x00, 0x00, 0x00
        /*0020*/ 	.byte	0x00, 0x00, 0x00, 0x00


//--------------------- .nv.info._Z16softmax_backwardPfS_iii --------------------------
	.section	.nv.info._Z16softmax_backwardPfS_iii,"",@"SHT_CUDA_INFO"
	.sectionflags	@""
	.align	4


	//----- nvinfo : EIATTR_CUDA_API_VERSION
	.align		4
        /*0000*/ 	.byte	0x04, 0x37
        /*0002*/ 	.short	(.L_51 - .L_50)
.L_50:
        /*0004*/ 	.word	0x00000082


	//----- nvinfo : EIATTR_KPARAM_INFO
	.align		4
.L_51:
        /*0008*/ 	.byte	0x04, 0x17
        /*000a*/ 	.short	(.L_53 - .L_52)
.L_52:
        /*000c*/ 	.word	0x00000000
        /*0010*/ 	.short	0x0004
        /*0012*/ 	.short	0x0018
        /*0014*/ 	.byte	0x00, 0xf0, 0x11, 0x00


	//----- nvinfo : EIATTR_KPARAM_INFO
	.align		4
.L_53:
        /*0018*/ 	.byte	0x04, 0x17
        /*001a*/ 	.short	(.L_55 - .L_54)
.L_54:
        /*001c*/ 	.word	0x00000000
        /*0020*/ 	.short	0x0003
        /*0022*/ 	.short	0x0014
        /*0024*/ 	.byte	0x00, 0xf0, 0x11, 0x00


	//----- nvinfo : EIATTR_KPARAM_INFO
	.align		4
.L_55:
        /*0028*/ 	.byte	0x04, 0x17
        /*002a*/ 	.short	(.L_57 - .L_56)
.L_56:
        /*002c*/ 	.word	0x00000000
        /*0030*/ 	.short	0x0002
        /*0032*/ 	.short	0x0010
        /*0034*/ 	.byte	0x00, 0xf0, 0x11, 0x00


	//----- nvinfo : EIATTR_KPARAM_INFO
	.align		4
.L_57:
        /*0038*/ 	.byte	0x04, 0x17
        /*003a*/ 	.short	(.L_59 - .L_58)
.L_58:
        /*003c*/ 	.word	0x00000000
        /*0040*/ 	.short	0x0001
        /*0042*/ 	.short	0x0008
        /*0044*/ 	.byte	0x00, 0xf5, 0x21, 0x00


	//----- nvinfo : EIATTR_KPARAM_INFO
	.align		4
.L_59:
        /*0048*/ 	.byte	0x04, 0x17
        /*004a*/ 	.short	(.L_61 - .L_60)
.L_60:
        /*004c*/ 	.word	0x00000000
        /*0050*/ 	.short	0x0000
        /*0052*/ 	.short	0x0000
        /*0054*/ 	.byte	0x00, 0xf5, 0x21, 0x00


	//----- nvinfo : EIATTR_SPARSE_MMA_MASK
	.align		4
.L_61:
        /*0058*/ 	.byte	0x03, 0x50
        /*005a*/ 	.short	0x0000


	//----- nvinfo : EIATTR_MAXREG_COUNT
	.align		4
        /*005c*/ 	.byte	0x03, 0x1b
        /*005e*/ 	.short	0x00ff


	//----- nvinfo : EIATTR_MERCURY_ISA_VERSION
	.align		4
        /*0060*/ 	.byte	0x03, 0x5f
        /*0062*/ 	.short	0x0101


	//----- nvinfo : EIATTR_VRC_CTA_INIT_COUNT
	.align		4
        /*0064*/ 	.byte	0x02, 0x4a
	.zero		1
	.zero		1


	//----- nvinfo : EIATTR_EXIT_INSTR_OFFSETS
	.align		4
        /*0068*/ 	.byte	0x04, 0x1c
        /*006a*/ 	.short	(.L_63 - .L_62)


	//   ....[0]....
.L_62:
        /*006c*/ 	.word	0x00000010


	//----- nvinfo : EIATTR_CBANK_PARAM_SIZE
	.align		4
.L_63:
        /*0070*/ 	.byte	0x03, 0x19
        /*0072*/ 	.short	0x001c


	//----- nvinfo : EIATTR_PARAM_CBANK
	.align		4
        /*0074*/ 	.byte	0x04, 0x0a
        /*0076*/ 	.short	(.L_65 - .L_64)
	.align		4
.L_64:
        /*0078*/ 	.word	index@(.nv.constant0._Z16softmax_backwardPfS_iii)
        /*007c*/ 	.short	0x0380
        /*007e*/ 	.short	0x001c


	//----- nvinfo : EIATTR_SW_WAR
	.align		4
.L_65:
        /*0080*/ 	.byte	0x04, 0x36
        /*0082*/ 	.short	(.L_67 - .L_66)
.L_66:
        /*0084*/ 	.word	0x00000008
.L_67:


//--------------------- .nv.info._Z13ReLU_backwardPfS_i --------------------------
	.section	.nv.info._Z13ReLU_backwardPfS_i,"",@"SHT_CUDA_INFO"
	.sectionflags	@""
	.align	4


	//----- nvinfo : EIATTR_CUDA_API_VERSION
	.align		4
        /*0000*/ 	.byte	0x04, 0x37
        /*0002*/ 	.short	(.L_69 - .L_68)
.L_68:
        /*0004*/ 	.word	0x00000082


	//----- nvinfo : EIATTR_KPARAM_INFO
	.align		4
.L_69:
        /*0008*/ 	.byte	0x04, 0x17
        /*000a*/ 	.short	(.L_71 - .L_70)
.L_70:
        /*000c*/ 	.word	0x00000000
        /*0010*/ 	.short	0x0002
        /*0012*/ 	.short	0x0010
        /*0014*/ 	.byte	0x00, 0xf0, 0x11, 0x00


	//----- nvinfo : EIATTR_KPARAM_INFO
	.align		4
.L_71:
        /*0018*/ 	.byte	0x04, 0x17
        /*001a*/ 	.short	(.L_73 - .L_72)
.L_72:
        /*001c*/ 	.word	0x00000000
        /*0020*/ 	.short	0x0001
        /*0022*/ 	.short	0x0008
        /*0024*/ 	.byte	0x00, 0xf5, 0x21, 0x00


	//----- nvinfo : EIATTR_KPARAM_INFO
	.align		4
.L_73:
        /*0028*/ 	.byte	0x04, 0x17
        /*002a*/ 	.short	(.L_75 - .L_74)
.L_74:
        /*002c*/ 	.word	0x00000000
        /*0030*/ 	.short	0x0000
        /*0032*/ 	.short	0x0000
        /*0034*/ 	.byte	0x00, 0xf5, 0x21, 0x00


	//----- nvinfo : EIATTR_SPARSE_MMA_MASK
	.align		4
.L_75:
        /*0038*/ 	.byte	0x03, 0x50
        /*003a*/ 	.short	0x0000


	//----- nvinfo : EIATTR_MAXREG_COUNT
	.align		4
        /*003c*/ 	.byte	0x03, 0x1b
        /*003e*/ 	.short	0x00ff


	//----- nvinfo : EIATTR_MERCURY_ISA_VERSION
	.align		4
        /*0040*/ 	.byte	0x03, 0x5f
        /*0042*/ 	.short	0x0101


	//----- nvinfo : EIATTR_VRC_CTA_INIT_COUNT
	.align		4
        /*0044*/ 	.byte	0x02, 0x4a
	.zero		1
	.zero		1


	//----- nvinfo : EIATTR_EXIT_INSTR_OFFSETS
	.align		4
        /*0048*/ 	.byte	0x04, 0x1c
        /*004a*/ 	.short	(.L_77 - .L_76)


	//   ....[0]....
.L_76:
        /*004c*/ 	.word	0x00000070


	//   ....[1]....
        /*0050*/ 	.word	0x00000120


	//----- nvinfo : EIATTR_CBANK_PARAM_SIZE
	.align		4
.L_77:
        /*0054*/ 	.byte	0x03, 0x19
        /*0056*/ 	.short	0x0014


	//----- nvinfo : EIATTR_PARAM_CBANK
	.align		4
        /*0058*/ 	.byte	0x04, 0x0a
        /*005a*/ 	.short	(.L_79 - .L_78)
	.align		4
.L_78:
        /*005c*/ 	.word	index@(.nv.constant0._Z13ReLU_backwardPfS_i)
        /*0060*/ 	.short	0x0380
        /*0062*/ 	.short	0x0014


	//----- nvinfo : EIATTR_SW_WAR
	.align		4
.L_79:
        /*0064*/ 	.byte	0x04, 0x36
        /*0066*/ 	.short	(.L_81 - .L_80)
.L_80:
        /*0068*/ 	.word	0x00000008
.L_81:


//--------------------- .nv.info._Z9zero_gradPfi  --------------------------
	.section	.nv.info._Z9zero_gradPfi,"",@"SHT_CUDA_INFO"
	.sectionflags	@""
	.align	4


	//----- nvinfo : EIATTR_CUDA_API_VERSION
	.align		4
        /*0000*/ 	.byte	0x04, 0x37
        /*0002*/ 	.short	(.L_83 - .L_82)
.L_82:
        /*0004*/ 	.word	0x00000082


	//----- nvinfo : EIATTR_KPARAM_INFO
	.align		4
.L_83:
        /*0008*/ 	.byte	0x04, 0x17
        /*000a*/ 	.short	(.L_85 - .L_84)
.L_84:
        /*000c*/ 	.word	0x00000000
        /*0010*/ 	.short	0x0001
        /*0012*/ 	.short	0x0008
        /*0014*/ 	.byte	0x00, 0xf0, 0x11, 0x00


	//----- nvinfo : EIATTR_KPARAM_INFO
	.align		4
.L_85:
        /*0018*/ 	.byte	0x04, 0x17
        /*001a*/ 	.short	(.L_87 - .L_86)
.L_86:
        /*001c*/ 	.word	0x00000000
        /*0020*/ 	.short	0x0000
        /*0022*/ 	.short	0x0000
        /*0024*/ 	.byte	0x00, 0xf5, 0x21, 0x00


	//----- nvinfo : EIATTR_SPARSE_MMA_MASK
	.align		4
.L_87:
        /*0028*/ 	.byte	0x03, 0x50
        /*002a*/ 	.short	0x0000


	//----- nvinfo : EIATTR_MAXREG_COUNT
	.align		4
        /*002c*/ 	.byte	0x03, 0x1b
        /*002e*/ 	.short	0x00ff


	//----- nvinfo : EIATTR_MERCURY_ISA_VERSION
	.align		4
        /*0030*/ 	.byte	0x03, 0x5f
        /*0032*/ 	.short	0x0101


	//----- nvinfo : EIATTR_VRC_CTA_INIT_COUNT
	.align		4
        /*0034*/ 	.byte	0x02, 0x4a
	.zero		1
	.zero		1


	//----- nvinfo : EIATTR_EXIT_INSTR_OFFSETS
	.align		4
        /*0038*/ 	.byte	0x04, 0x1c
        /*003a*/ 	.short	(.L_89 - .L_88)


	//   ....[0]....
.L_88:
        /*003c*/ 	.word	0x00000070


	//   ....[1]....
        /*0040*/ 	.word	0x000000c0


	//----- nvinfo : EIATTR_CBANK_PARAM_SIZE
	.align		4
.L_89:
        /*0044*/ 	.byte	0x03, 0x19
        /*0046*/ 	.short	0x000c


	//----- nvinfo : EIATTR_PARAM_CBANK
	.align		4
        /*0048*/ 	.byte	0x04, 0x0a
        /*004a*/ 	.short	(.L_91 - .L_90)
	.align		4
.L_90:
        /*004c*/ 	.word	index@(.nv.constant0._Z9zero_gradPfi)
        /*0050*/ 	.short	0x0380
        /*0052*/ 	.short	0x000c


	//----- nvinfo : EIATTR_SW_WAR
	.align		4
.L_91:
        /*0054*/ 	.byte	0x04, 0x36
        /*0056*/ 	.short	(.L_93 - .L_92)
.L_92:
        /*0058*/ 	.word	0x00000008
.L_93:


//--------------------- .nv.info._Z7softmaxPfii   --------------------------
	.section	.nv.info._Z7softmaxPfii,"",@"SHT_CUDA_INFO"
	.sectionflags	@""
	.align	4


	//----- nvinfo : EIATTR_CUDA_API_VERSION
	.align		4
        /*0000*/ 	.byte	0x04, 0x37
        /*0002*/ 	.short	(.L_95 - .L_94)
.L_94:
        /*0004*/ 	.word	0x00000082


	//----- nvinfo : EIATTR_KPARAM_INFO
	.align		4
.L_95:
        /*0008*/ 	.byte	0x04, 0x17
        /*000a*/ 	.short	(.L_97 - .L_96)
.L_96:
        /*000c*/ 	.word	0x00000000
        /*0010*/ 	.short	0x0002
        /*0012*/ 	.short	0x000c
        /*0014*/ 	.byte	0x00, 0xf0, 0x11, 0x00


	//----- nvinfo : EIATTR_KPARAM_INFO
	.align		4
.L_97:
        /*0018*/ 	.byte	0x04, 0x17
        /*001a*/ 	.short	(.L_99 - .L_98)
.L_98:
        /*001c*/ 	.word	0x00000000
        /*0020*/ 	.short	0x0001
        /*0022*/ 	.short	0x0008
        /*0024*/ 	.byte	0x00, 0xf0, 0x11, 0x00


	//----- nvinfo : EIATTR_KPARAM_INFO
	.align		4
.L_99:
        /*0028*/ 	.byte	0x04, 0x17
        /*002a*/ 	.short	(.L_101 - .L_100)
.L_100:
        /*002c*/ 	.word	0x00000000
        /*0030*/ 	.short	0x0000
        /*0032*/ 	.short	0x0000
        /*0034*/ 	.byte	0x00, 0xf5, 0x21, 0x00


	//----- nvinfo : EIATTR_SPARSE_MMA_MASK
	.align		4
.L_101:
        /*0038*/ 	.byte	0x03, 0x50
        /*003a*/ 	.short	0x0000


	//----- nvinfo : EIATTR_MAXREG_COUNT
	.align		4
        /*003c*/ 	.byte	0x03, 0x1b
        /*003e*/ 	.short	0x00ff


	//----- nvinfo : EIATTR_MERCURY_ISA_VERSION
	.align		4
        /*0040*/ 	.byte	0x03, 0x5f
        /*0042*/ 	.short	0x0101


	//----- nvinfo : EIATTR_VRC_CTA_INIT_COUNT
	.align		4
        /*0044*/ 	.byte	0x02, 0x4a
	.zero		1
	.zero		1


	//----- nvinfo : EIATTR_EXIT_INSTR_OFFSETS
	.align		4
        /*0048*/ 	.byte	0x04, 0x1c
        /*004a*/ 	.short	(.L_103 - .L_102)


	//   ....[0]....
.L_102:
        /*004c*/ 	.word	0x00000070


	//   ....[1]....
        /*0050*/ 	.word	0x000014d0


	//   ....[2]....
        /*0054*/ 	.word	0x00002550


	//   ....[3]....
        /*0058*/ 	.word	0x00002d90


	//   ....[4]....
        /*005c*/ 	.word	0x00003210


	//   ....[5]....
        /*0060*/ 	.word	0x000033e0


	//----- nvinfo : EIATTR_CRS_STACK_SIZE
	.align		4
.L_103:
        /*0064*/ 	.byte	0x04, 0x1e
        /*0066*/ 	.short	(.L_105 - .L_104)
.L_104:
        /*0068*/ 	.word	0x00000000


	//----- nvinfo : EIATTR_CBANK_PARAM_SIZE
	.align		4
.L_105:
        /*006c*/ 	.byte	0x03, 0x19
        /*006e*/ 	.short	0x0010


	//----- nvinfo : EIATTR_PARAM_CBANK
	.align		4
        /*0070*/ 	.byte	0x04, 0x0a
        /*0072*/ 	.short	(.L_107 - .L_106)
	.align		4
.L_106:
        /*0074*/ 	.word	index@(.nv.constant0._Z7softmaxPfii)
        /*0078*/ 	.short	0x0380
        /*007a*/ 	.short	0x0010


	//----- nvinfo : EIATTR_SW_WAR
	.align		4
.L_107:
        /*007c*/ 	.byte	0x04, 0x36
        /*007e*/ 	.short	(.L_109 - .L_108)
.L_108:
        /*0080*/ 	.word	0x00000008
.L_109:


//--------------------- .nv.info._Z4ReLUPfi       --------------------------
	.section	.nv.info._Z4ReLUPfi,"",@"SHT_CUDA_INFO"
	.sectionflags	@""
	.align	4


	//----- nvinfo : EIATTR_CUDA_API_VERSION
	.align		4
        /*0000*/ 	.byte	0x04, 0x37
        /*0002*/ 	.short	(.L_111 - .L_110)
.L_110:
        /*0004*/ 	.word	0x00000082


	//----- nvinfo : EIATTR_KPARAM_INFO
	.align		4
.L_111:
        /*0008*/ 	.byte	0x04, 0x17
        /*000a*/ 	.short	(.L_113 - .L_112)
.L_112:
        /*000c*/ 	.word	0x00000000
        /*0010*/ 	.short	0x0001
        /*0012*/ 	.short	0x0008
        /*0014*/ 	.byte	0x00, 0xf0, 0x11, 0x00


	//----- nvinfo : EIATTR_KPARAM_INFO
	.align		4
.L_113:
        /*0018*/ 	.byte	0x04, 0x17
        /*001a*/ 	.short	(.L_115 - .L_114)
.L_114:
        /*001c*/ 	.word	0x00000000
        /*0020*/ 	.short	0x0000
        /*0022*/ 	.short	0x0000
        /*0024*/ 	.byte	0x00, 0xf5, 0x21, 0x00


	//----- nvinfo : EIATTR_SPARSE_MMA_MASK
	.align		4
.L_115:
        /*0028*/ 	.byte	0x03, 0x50
        /*002a*/ 	.short	0x0000


	//----- nvinfo : EIATTR_MAXREG_COUNT
	.align		4
        /*002c*/ 	.byte	0x03, 0x1b
        /*002e*/ 	.short	0x00ff


	//----- nvinfo : EIATTR_MERCURY_ISA_VERSION
	.align		4
        /*0030*/ 	.byte	0x03, 0x5f
        /*0032*/ 	.short	0x0101


	//----- nvinfo : EIATTR_VRC_CTA_INIT_COUNT
	.align		4
        /*0034*/ 	.byte	0x02, 0x4a
	.zero		1
	.zero		1


	//----- nvinfo : EIATTR_EXIT_INSTR_OFFSETS
	.align		4
        /*0038*/ 	.byte	0x04, 0x1c
        /*003a*/ 	.short	(.L_117 - .L_116)


	//   ....[0]....
.L_116:
        /*003c*/ 	.word	0x00000070


	//   ....[1]....
        /*0040*/ 	.word	0x000000e0


	//----- nvinfo : EIATTR_CBANK_PARAM_SIZE
	.align		4
.L_117:
        /*0044*/ 	.byte	0x03, 0x19
        /*0046*/ 	.short	0x000c


	//----- nvinfo : EIATTR_PARAM_CBANK
	.align		4
        /*0048*/ 	.byte	0x04, 0x0a
        /*004a*/ 	.short	(.L_119 - .L_118)
	.align		4
.L_118:
        /*004c*/ 	.word	index@(.nv.constant0._Z4ReLUPfi)
        /*0050*/ 	.short	0x0380
        /*0052*/ 	.short	0x000c


	//----- nvinfo : EIATTR_SW_WAR
	.align		4
.L_119:
        /*0054*/ 	.byte	0x04, 0x36
        /*0056*/ 	.short	(.L_121 - .L_120)
.L_120:
        /*0058*/ 	.word	0x00000008
.L_121:


//--------------------- .nv.info._Z13bias_additionPfS_ii --------------------------
	.section	.nv.info._Z13bias_additionPfS_ii,"",@"SHT_CUDA_INFO"
	.sectionflags	@""
	.align	4


	//----- nvinfo : EIATTR_CUDA_API_VERSION
	.align		4
        /*0000*/ 	.byte	0x04, 0x37
        /*0002*/ 	.short	(.L_123 - .L_122)
.L_122:
        /*0004*/ 	.word	0x00000082


	//----- nvinfo : EIATTR_KPARAM_INFO
	.align		4
.L_123:
        /*0008*/ 	.byte	0x04, 0x17
        /*000a*/ 	.short	(.L_125 - .L_124)
.L_124:
        /*000c*/ 	.word	0x00000000
        /*0010*/ 	.short	0x0003
        /*0012*/ 	.short	0x0014
        /*0014*/ 	.byte	0x00, 0xf0, 0x11, 0x00


	//----- nvinfo : EIATTR_KPARAM_INFO
	.align		4
.L_125:
        /*0018*/ 	.byte	0x04, 0x17
        /*001a*/ 	.short	(.L_127 - .L_126)
.L_126:
        /*001c*/ 	.word	0x00000000
        /*0020*/ 	.short	0x0002
        /*0022*/ 	.short	0x0010
        /*0024*/ 	.byte	0x00, 0xf0, 0x11, 0x00


	//----- nvinfo : EIATTR_KPARAM_INFO
	.align		4
.L_127:
        /*0028*/ 	.byte	0x04, 0x17
        /*002a*/ 	.short	(.L_129 - .L_128)
.L_128:
        /*002c*/ 	.word	0x00000000
        /*0030*/ 	.short	0x0001
        /*0032*/ 	.short	0x0008
        /*0034*/ 	.byte	0x00, 0xf5, 0x21, 0x00


	//----- nvinfo : EIATTR_KPARAM_INFO
	.align		4
.L_129:
        /*0038*/ 	.byte	0x04, 0x17
        /*003a*/ 	.short	(.L_131 - .L_130)
.L_130:
        /*003c*/ 	.word	0x00000000
        /*0040*/ 	.short	0x0000
        /*0042*/ 	.short	0x0000
        /*0044*/ 	.byte	0x00, 0xf5, 0x21, 0x00


	//----- nvinfo : EIATTR_SPARSE_MMA_MASK
	.align		4
.L_131:
        /*0048*/ 	.byte	0x03, 0x50
        /*004a*/ 	.short	0x0000


	//----- nvinfo : EIATTR_MAXREG_COUNT
	.align		4
        /*004c*/ 	.byte	0x03, 0x1b
        /*004e*/ 	.short	0x00ff


	//----- nvinfo : EIATTR_MERCURY_ISA_VERSION
	.align		4
        /*0050*/ 	.byte	0x03, 0x5f
        /*0052*/ 	.short	0x0101


	//----- nvinfo : EIATTR_VRC_CTA_INIT_COUNT
	.align		4
        /*0054*/ 	.byte	0x02, 0x4a
	.zero		1
	.zero		1


	//----- nvinfo : EIATTR_EXIT_INSTR_OFFSETS
	.align		4
        /*0058*/ 	.byte	0x04, 0x1c
        /*005a*/ 	.short	(.L_133 - .L_132)


	//   ....[0]....
.L_132:
        /*005c*/ 	.word	0x00000070


	//   ....[1]....
        /*0060*/ 	.word	0x00000270


	//----- nvinfo : EIATTR_CBANK_PARAM_SIZE
	.align		4
.L_133:
        /*0064*/ 	.byte	0x03, 0x19
        /*0066*/ 	.short	0x0018


	//----- nvinfo : EIATTR_PARAM_CBANK
	.align		4
        /*0068*/ 	.byte	0x04, 0x0a
        /*006a*/ 	.short	(.L_135 - .L_134)
	.align		4
.L_134:
        /*006c*/ 	.word	index@(.nv.constant0._Z13bias_additionPfS_ii)
        /*0070*/ 	.short	0x0380
        /*0072*/ 	.short	0x0018


	//----- nvinfo : EIATTR_SW_WAR
	.align		4
.L_135:
        /*0074*/ 	.byte	0x04, 0x36
        /*0076*/ 	.short	(.L_137 - .L_136)
.L_136:
        /*0078*/ 	.word	0x00000008
.L_137:


//--------------------- .nv.info._Z10matrix_mulPfS_S_iii --------------------------
	.section	.nv.info._Z10matrix_mulPfS_S_iii,"",@"SHT_CUDA_INFO"
	.sectionflags	@""
	.align	4


	//----- nvinfo : EIATTR_CUDA_API_VERSION
	.align		4
        /*0000*/ 	.byte	0x04, 0x37
        /*0002*/ 	.short	(.L_139 - .L_138)
.L_138:
        /*0004*/ 	.word	0x00000082


	//----- nvinfo : EIATTR_KPARAM_INFO
	.align		4
.L_139:
        /*0008*/ 	.byte	0x04, 0x17
        /*000a*/ 	.short	(.L_141 - .L_140)
.L_140:
        /*000c*/ 	.word	0x00000000
        /*0010*/ 	.short	0x0005
        /*0012*/ 	.short	0x0020
        /*0014*/ 	.byte	0x00, 0xf0, 0x11, 0x00


	//----- nvinfo : EIATTR_KPARAM_INFO
	.align		4
.L_141:
        /*0018*/ 	.byte	0x04, 0x17
        /*001a*/ 	.short	(.L_143 - .L_142)
.L_142:
        /*001c*/ 	.word	0x00000000
        /*0020*/ 	.short	0x0004
        /*0022*/ 	.short	0x001c
        /*0024*/ 	.byte	0x00, 0xf0, 0x11, 0x00


	//----- nvinfo : EIATTR_KPARAM_INFO
	.align		4
.L_143:
        /*0028*/ 	.byte	0x04, 0x17
        /*002a*/ 	.short	(.L_145 - .L_144)
.L_144:
        /*002c*/ 	.word	0x00000000
        /*0030*/ 	.short	0x0003
        /*0032*/ 	.short	0x0018
        /*0034*/ 	.byte	0x00, 0xf0, 0x11, 0x00


	//----- nvinfo : EIATTR_KPARAM_INFO
	.align		4
.L_145:
        /*0038*/ 	.byte	0x04, 0x17
        /*003a*/ 	.short	(.L_147 - .L_146)
.L_146:
        /*003c*/ 	.word	0x00000000
        /*0040*/ 	.short	0x0002
        /*0042*/ 	.short	0x0010
        /*0044*/ 	.byte	0x00, 0xf5, 0x21, 0x00


	//----- nvinfo : EIATTR_KPARAM_INFO
	.align		4
.L_147:
        /*0048*/ 	.byte	0x04, 0x17
        /*004a*/ 	.short	(.L_149 - .L_148)
.L_148:
        /*004c*/ 	.word	0x00000000
        /*0050*/ 	.short	0x0001
        /*0052*/ 	.short	0x0008
        /*0054*/ 	.byte	0x00, 0xf5, 0x21, 0x00


	//----- nvinfo : EIATTR_KPARAM_INFO
	.align		4
.L_149:
        /*0058*/ 	.byte	0x04, 0x17
        /*005a*/ 	.short	(.L_151 - .L_150)
.L_150:
        /*005c*/ 	.word	0x00000000
        /*0060*/ 	.short	0x0000
        /*0062*/ 	.short	0x0000
        /*0064*/ 	.byte	0x00, 0xf5, 0x21, 0x00


	//----- nvinfo : EIATTR_SPARSE_MMA_MASK
	.align		4
.L_151:
        /*0068*/ 	.byte	0x03, 0x50
        /*006a*/ 	.short	0x0000


	//----- nvinfo : EIATTR_MAXREG_COUNT
	.align		4
        /*006c*/ 	.byte	0x03, 0x1b
        /*006e*/ 	.short	0x00ff


	//----- nvinfo : EIATTR_NUM_BARRIERS
	.align		4
        /*0070*/ 	.byte	0x02, 0x4c
        /*0072*/ 	.byte	0x01
	.zero		1


	//----- nvinfo : EIATTR_MERCURY_ISA_VERSION
	.align		4
        /*0074*/ 	.byte	0x03, 0x5f
        /*0076*/ 	.short	0x0101


	//----- nvinfo : EIATTR_VRC_CTA_INIT_COUNT
	.align		4
        /*0078*/ 	.byte	0x02, 0x4a
	.zero		1
	.zero		1


	//----- nvinfo : EIATTR_EXIT_INSTR_OFFSETS
	.align		4
        /*007c*/ 	.byte	0x04, 0x1c
        /*007e*/ 	.short	(.L_153 - .L_152)


	//   ....[0]....
.L_152:
        /*0080*/ 	.word	0x000005e0


	//   ....[1]....
        /*0084*/ 	.word	0x00000630


	//----- nvinfo : EIATTR_CBANK_PARAM_SIZE
	.align		4
.L_153:
        /*0088*/ 	.byte	0x03, 0x19
        /*008a*/ 	.short	0x0024


	//----- nvinfo : EIATTR_PARAM_CBANK
	.align		4
        /*008c*/ 	.byte	0x04, 0x0a
        /*008e*/ 	.short	(.L_155 - .L_154)
	.align		4
.L_154:
        /*0090*/ 	.word	index@(.nv.constant0._Z10matrix_mulPfS_S_iii)
        /*0094*/ 	.short	0x0380
        /*0096*/ 	.short	0x0024


	//----- nvinfo : EIATTR_SW_WAR
	.align		4
.L_155:
        /*0098*/ 	.byte	0x04, 0x36
        /*009a*/ 	.short	(.L_157 - .L_156)
.L_156:
        /*009c*/ 	.word	0x00000008
.L_157:


//--------------------- .nv.info._Z7vec_addPfS_S_i --------------------------
	.section	.nv.info._Z7vec_addPfS_S_i,"",@"SHT_CUDA_INFO"
	.sectionflags	@""
	.align	4


	//----- nvinfo : EIATTR_CUDA_API_VERSION
	.align		4
        /*0000*/ 	.byte	0x04, 0x37
        /*0002*/ 	.short	(.L_159 - .L_158)
.L_158:
        /*0004*/ 	.word	0x00000082


	//----- nvinfo : EIATTR_KPARAM_INFO
	.align		4
.L_159:
        /*0008*/ 	.byte	0x04, 0x17
        /*000a*/ 	.short	(.L_161 - .L_160)
.L_160:
        /*000c*/ 	.word	0x00000000
        /*0010*/ 	.short	0x0003
        /*0012*/ 	.short	0x0018
        /*0014*/ 	.byte	0x00, 0xf0, 0x11, 0x00


	//----- nvinfo : EIATTR_KPARAM_INFO
	.align		4
.L_161:
        /*0018*/ 	.byte	0x04, 0x17
        /*001a*/ 	.short	(.L_163 - .L_162)
.L_162:
        /*001c*/ 	.word	0x00000000
        /*0020*/ 	.short	0x0002
        /*0022*/ 	.short	0x0010
        /*0024*/ 	.byte	0x00, 0xf5, 0x21, 0x00


	//----- nvinfo : EIATTR_KPARAM_INFO
	.align		4
.L_163:
        /*0028*/ 	.byte	0x04, 0x17
        /*002a*/ 	.short	(.L_165 - .L_164)
.L_164:
        /*002c*/ 	.word	0x00000000
        /*0030*/ 	.short	0x0001
        /*0032*/ 	.short	0x0008
        /*0034*/ 	.byte	0x00, 0xf5, 0x21, 0x00


	//----- nvinfo : EIATTR_KPARAM_INFO
	.align		4
.L_165:
        /*0038*/ 	.byte	0x04, 0x17
        /*003a*/ 	.short	(.L_167 - .L_166)
.L_166:
        /*003c*/ 	.word	0x00000000
        /*0040*/ 	.short	0x0000
        /*0042*/ 	.short	0x0000
        /*0044*/ 	.byte	0x00, 0xf5, 0x21, 0x00


	//----- nvinfo : EIATTR_SPARSE_MMA_MASK
	.align		4
.L_167:
        /*0048*/ 	.byte	0x03, 0x50
        /*004a*/ 	.short	0x0000


	//----- nvinfo : EIATTR_MAXREG_COUNT
	.align		4
        /*004c*/ 	.byte	0x03, 0x1b
        /*004e*/ 	.short	0x00ff


	//----- nvinfo : EIATTR_MERCURY_ISA_VERSION
	.align		4
        /*0050*/ 	.byte	0x03, 0x5f
        /*0052*/ 	.short	0x0101


	//----- nvinfo : EIATTR_VRC_CTA_INIT_COUNT
	.align		4
        /*0054*/ 	.byte	0x02, 0x4a
	.zero		1
	.zero		1


	//----- nvinfo : EIATTR_EXIT_INSTR_OFFSETS
	.align		4
        /*0058*/ 	.byte	0x04, 0x1c
        /*005a*/ 	.short	(.L_169 - .L_168)


	//   ....[0]....
.L_168:
        /*005c*/ 	.word	0x00000070


	//   ....[1]....
        /*0060*/ 	.word	0x00000130


	//----- nvinfo : EIATTR_CBANK_PARAM_SIZE
	.align		4
.L_169:
        /*0064*/ 	.byte	0x03, 0x19
        /*0066*/ 	.short	0x001c


	//----- nvinfo : EIATTR_PARAM_CBANK
	.align		4
        /*0068*/ 	.byte	0x04, 0x0a
        /*006a*/ 	.short	(.L_171 - .L_170)
	.align		4
.L_170:
        /*006c*/ 	.word	index@(.nv.constant0._Z7vec_addPfS_S_i)
        /*0070*/ 	.short	0x0380
        /*0072*/ 	.short	0x001c


	//----- nvinfo : EIATTR_SW_WAR
	.align		4
.L_171:
        /*0074*/ 	.byte	0x04, 0x36
        /*0076*/ 	.short	(.L_173 - .L_172)
.L_172:
        /*0078*/ 	.word	0x00000008
.L_173:


//--------------------- .nv.callgraph             --------------------------
	.section	.nv.callgraph,"",@"SHT_CUDA_CALLGRAPH"
	.align	4
	.sectionentsize	8
	.align		4
        /*0000*/ 	.word	0x00000000
	.align		4
        /*0004*/ 	.word	0xffffffff
	.align		4
        /*0008*/ 	.word	0x00000000
	.align		4
        /*000c*/ 	.word	0xfffffffe
	.align		4
        /*0010*/ 	.word	0x00000000
	.align		4
        /*0014*/ 	.word	0xfffffffd
	.align		4
        /*0018*/ 	.word	0x00000000
	.align		4
        /*001c*/ 	.word	0xfffffffc


//--------------------- .text._Z16softmax_backwardPfS_iii --------------------------
	.section	.text._Z16softmax_backwardPfS_iii,"ax",@progbits
	.align	128
        .global         _Z16softmax_backwardPfS_iii
        .type           _Z16softmax_backwardPfS_iii,@function
        .size           _Z16softmax_backwardPfS_iii,(.L_x_96 - _Z16softmax_backwardPfS_iii)
        .other          _Z16softmax_backwardPfS_iii,@"STO_CUDA_ENTRY STV_DEFAULT"
_Z16softmax_backwardPfS_iii:
.text._Z16softmax_backwardPfS_iii:
[----:B------:R-:W-:Y:S01]  /*0000*/  LDC R1, c[0x0][0x37c] ;  /* 0x0000df00ff017b82 */ /* 0x000fe20000000800 */
[----:B------:R-:W-:Y:S05]  /*0010*/  EXIT ;  /* 0x000000000000794d */ /* 0x000fea0003800000 */
.L_x_0:
[----:B------:R-:W-:-:S00]  /*0020*/  BRA `(.L_x_0) ;  /* 0xfffffffc00fc7947 */ /* 0x000fc0000383ffff */
[----:B------:R-:W-:-:S00]  /*0030*/  NOP ;  /* 0x0000000000007918 */ /* 0x000fc00000000000 */
        /* <DEDUP_REMOVED lines=12> */
.L_x_96:


//--------------------- .text._Z13ReLU_backwardPfS_i --------------------------
	.section	.text._Z13ReLU_backwardPfS_i,"ax",@progbits
	.align	128
        .global         _Z13ReLU_backwardPfS_i
        .type           _Z13ReLU_backwardPfS_i,@function
        .size           _Z13ReLU_backwardPfS_i,(.L_x_97 - _Z13ReLU_backwardPfS_i)
        .other          _Z13ReLU_backwardPfS_i,@"STO_CUDA_ENTRY STV_DEFAULT"
_Z13ReLU_backwardPfS_i:
.text._Z13ReLU_backwardPfS_i:
[----:B------:R-:W-:Y:S01]  /*0000*/  LDC R1, c[0x0][0x37c] ;  /* 0x0000df00ff017b82 */ /* 0x000fe20000000800 */
[----:B------:R-:W0:Y:S01]  /*0010*/  S2R R7, SR_CTAID.X ;  /* 0x0000000000077919 */ /* 0x000e220000002500 */
[----:B------:R-:W0:Y:S01]  /*0020*/  LDCU UR4, c[0x0][0x360] ;  /* 0x00006c00ff0477ac */ /* 0x000e220008000800 */
[----:B------:R-:W0:Y:S01]  /*0030*/  S2R R0, SR_TID.X ;  /* 0x0000000000007919 */ /* 0x000e220000002100 */
[----:B------:R-:W1:Y:S01]  /*0040*/  LDCU UR5, c[0x0][0x390] ;  /* 0x00007200ff0577ac */ /* 0x000e620008000800 */
[----:B0-----:R-:W-:-:S05]  /*0050*/  IMAD R7, R7, UR4, R0 ;  /* 0x0000000407077c24 */ /* 0x001fca000f8e0200 */
[----:B-1----:R-:W-:-:S13]  /*0060*/  ISETP.GE.AND P0, PT, R7, UR5, PT ;  /* 0x0000000507007c0c */ /* 0x002fda000bf06270 */
[----:B------:R-:W-:Y:S05]  /*0070*/  @P0 EXIT ;  /* 0x000000000000094d */ /* 0x000fea0003800000 */
[----:B------:R-:W0:Y:S01]  /*0080*/  LDC.64 R2, c[0x0][0x388] ;  /* 0x0000e200ff027b82 */ /* 0x000e220000000a00 */
[----:B------:R-:W1:Y:S07]  /*0090*/  LDCU.64 UR4, c[0x0][0x358] ;  /* 0x00006b00ff0477ac */ /* 0x000e6e0008000a00 */
[----:B------:R-:W2:Y:S01]  /*00a0*/  LDC.64 R4, c[0x0][0x380] ;  /* 0x0000e000ff047b82 */ /* 0x000ea20000000a00 */
[----:B0-----:R-:W-:-:S06]  /*00b0*/  IMAD.WIDE R2, R7, 0x4, R2 ;  /* 0x0000000407027825 */ /* 0x001fcc00078e0202 */
[----:B-1----:R-:W3:Y:S01]  /*00c0*/  LDG.E R2, desc[UR4][R2.64] ;  /* 0x0000000402027981 */ /* 0x002ee2000c1e1900 */
[----:B--2---:R-:W-:-:S05]  /*00d0*/  IMAD.WIDE R4, R7, 0x4, R4 ;  /* 0x0000000407047825 */ /* 0x004fca00078e0204 */
[----:B------:R-:W2:Y:S01]  /*00e0*/  LDG.E R7, desc[UR4][R4.64] ;  /* 0x0000000404077981 */ /* 0x000ea2000c1e1900 */
[----:B---3--:R-:W-:-:S05]  /*00f0*/  FSET.BF.GT.AND R0, R2, RZ, PT ;  /* 0x000000ff0200720a */ /* 0x008fca0003804000 */
[----:B--2---:R-:W-:-:S05]  /*0100*/  FMUL R7, R0, R7 ;  /* 0x0000000700077220 */ /* 0x004fca0000400000 */
[----:B------:R-:W-:Y:S01]  /*0110*/  STG.E desc[UR4][R4.64], R7 ;  /* 0x0000000704007986 */ /* 0x000fe2000c101904 */
[----:B------:R-:W-:Y:S05]  /*0120*/  EXIT ;  /* 0x000000000000794d */ /* 0x000fea0003800000 */
.L_x_1:
        /* <DEDUP_REMOVED lines=13> */
.L_x_97:


//--------------------- .text._Z9zero_gradPfi     --------------------------
	.section	.text._Z9zero_gradPfi,"ax",@progbits
	.align	128
        .global         _Z9zero_gradPfi
        .type           _Z9zero_gradPfi,@function
        .size           _Z9zero_gradPfi,(.L_x_98 - _Z9zero_gradPfi)
        .other          _Z9zero_gradPfi,@"STO_CUDA_ENTRY STV_DEFAULT"
_Z9zero_gradPfi:
.text._Z9zero_gradPfi:
        /* <DEDUP_REMOVED lines=9> */
[----:B------:R-:W1:Y:S01]  /*0090*/  LDCU.64 UR4, c[0x0][0x358] ;  /* 0x00006b00ff0477ac */ /* 0x000e620008000a00 */
[----:B0-----:R-:W-:-:S05]  /*00a0*/  IMAD.WIDE R2, R5, 0x4, R2 ;  /* 0x0000000405027825 */ /* 0x001fca00078e0202 */
[----:B-1----:R-:W-:Y:S01]  /*00b0*/  STG.E desc[UR4][R2.64], RZ ;  /* 0x000000ff02007986 */ /* 0x002fe2000c101904 */
[----:B------:R-:W-:Y:S05]  /*00c0*/  EXIT ;  /* 0x000000000000794d */ /* 0x000fea0003800000 */
.L_x_2:
        /* <DEDUP_REMOVED lines=11> */
.L_x_98:


//--------------------- .text._Z7softmaxPfii      --------------------------
	.section	.text._Z7softmaxPfii,"ax",@progbits
	.align	128
        .global         _Z7softmaxPfii
        .type           _Z7softmaxPfii,@function
        .size           _Z7softmaxPfii,(.L_x_95 - _Z7softmaxPfii)
        .other          _Z7softmaxPfii,@"STO_CUDA_ENTRY STV_DEFAULT"
_Z7softmaxPfii:
.text._Z7softmaxPfii:
        /* <DEDUP_REMOVED lines=8> */
[----:B------:R-:W0:Y:S01]  /*0080*/  LDCU UR5, c[0x0][0x38c] ;  /* 0x00007180ff0577ac */ /* 0x000e220008000800 */
[----:B------:R-:W1:Y:S01]  /*0090*/  LDCU.64 UR6, c[0x0][0x380] ;  /* 0x00007000ff0677ac */ /* 0x000e620008000a00 */
[----:B------:R-:W2:Y:S01]  /*00a0*/  LDCU.64 UR8, c[0x0][0x358] ;  /* 0x00006b00ff0877ac */ /* 0x000ea20008000a00 */
[----:B0-----:R-:W-:-:S04]  /*00b0*/  IMAD R4, R0, UR5, RZ ;  /* 0x0000000500047c24 */ /* 0x001fc8000f8e02ff */
[----:B------:R-:W-:-:S03]  /*00c0*/  IMAD.WIDE R4, R4, 0x4, RZ ;  /* 0x0000000404047825 */ /* 0x000fc600078e02ff */
[----:B-1----:R-:W-:-:S04]  /*00d0*/  IADD3 R6, P0, PT, R4, UR6, RZ ;  /* 0x0000000604067c10 */ /* 0x002fc8000ff1e0ff */
[----:B------:R-:W-:-:S05]  /*00e0*/  IADD3.X R7, PT, PT, R5, UR7, RZ, P0, !PT ;  /* 0x0000000705077c10 */ /* 0x000fca00087fe4ff */
[----:B--2---:R0:W5:Y:S01]  /*00f0*/  LDG.E R0, desc[UR8][R6.64] ;  /* 0x0000000806007981 */ /* 0x004162000c1e1900 */
[----:B------:R-:W-:-:S09]  /*0100*/  UISETP.GE.AND UP0, UPT, UR5, 0x2, UPT ;  /* 0x000000020500788c */ /* 0x000fd2000bf06270 */
[----:B0-----:R-:W-:Y:S05]  /*0110*/  BRA.U !UP0, `(.L_x_3) ;  /* 0x0000000508547547 */ /* 0x001fea000b800000 */
[----:B------:R-:W-:Y:S01]  /*0120*/  UIADD3 UR4, UPT, UPT, UR5, -0x1, URZ ;  /* 0xffffffff05047890 */ /* 0x000fe2000fffe0ff */
[----:B------:R-:W-:Y:S01]  /*0130*/  HFMA2 R9, -RZ, RZ, 0, 5.9604644775390625e-08 ;  /* 0x00000001ff097431 */ /* 0x000fe200000001ff */
[----:B------:R-:W-:Y:S02]  /*0140*/  UIADD3 UR5, UPT, UPT, UR5, -0x2, URZ ;  /* 0xfffffffe05057890 */ /* 0x000fe4000fffe0ff */
[----:B------:R-:W-:Y:S02]  /*0150*/  ULOP3.LUT UR6, UR4, 0xf, URZ, 0xc0, !UPT ;  /* 0x0000000f04067892 */ /* 0x000fe4000f8ec0ff */
[----:B------:R-:W-:-:S09]  /*0160*/  UISETP.GE.U32.AND UP0, UPT, UR5, 0xf, UPT ;  /* 0x0000000f0500788c */ /* 0x000fd2000bf06070 */
[----:B------:R-:W-:Y:S05]  /*0170*/  BRA.U !UP0, `(.L_x_4) ;  /* 0x0000000108947547 */ /* 0x000fea000b800000 */
[----:B------:R-:W-:Y:S01]  /*0180*/  IADD3 R14, P0, PT, R6, 0x20, RZ ;  /* 0x00000020060e7810 */ /* 0x000fe20007f1e0ff */
[----:B------:R-:W-:Y:S01]  /*0190*/  ULOP3.LUT UR5, UR4, 0xfffffff0, URZ, 0xc0, !UPT ;  /* 0xfffffff004057892 */ /* 0x000fe2000f8ec0ff */
[----:B------:R-:W-:Y:S02]  /*01a0*/  MOV R8, RZ ;  /* 0x000000ff00087202 */ /* 0x000fe40000000f00 */
[----:B------:R-:W-:Y:S01]  /*01b0*/  IADD3.X R3, PT, PT, RZ, R7, RZ, P0, !PT ;  /* 0x00000007ff037210 */ /* 0x000fe200007fe4ff */
[----:B------:R-:W-:-:S12]  /*01c0*/  UIADD3 UR5, UPT, UPT, -UR5, URZ, URZ ;  /* 0x000000ff05057290 */ /* 0x000fd8000fffe1ff */
.L_x_5:
[----:B------:R-:W-:-:S05]  /*01d0*/  MOV R2, R14 ;  /* 0x0000000e00027202 */ /* 0x000fca0000000f00 */
[----:B------:R-:W2:Y:S04]  /*01e0*/  LDG.E R13, desc[UR8][R2.64+-0x1c] ;  /* 0xffffe408020d7981 */ /* 0x000ea8000c1e1900 */
[----:B------:R-:W2:Y:S04]  /*01f0*/  LDG.E R14, desc[UR8][R2.64+-0x18] ;  /* 0xffffe808020e7981 */ /* 0x000ea8000c1e1900 */
[----:B------:R-:W3:Y:S04]  /*0200*/  LDG.E R16, desc[UR8][R2.64+-0x14] ;  /* 0xffffec0802107981 */ /* 0x000ee8000c1e1900 */
[----:B------:R-:W3:Y:S04]  /*0210*/  LDG.E R15, desc[UR8][R2.64+-0x10] ;  /* 0xfffff008020f7981 */ /* 0x000ee8000c1e1900 */
[----:B------:R-:W4:Y:S04]  /*0220*/  LDG.E R18, desc[UR8][R2.64+-0xc] ;  /* 0xfffff40802127981 */ /* 0x000f28000c1e1900 */
        /* <DEDUP_REMOVED lines=10> */
[----:B------:R0:W4:Y:S01]  /*02d0*/  LDG.E R10, desc[UR8][R2.64+0x20] ;  /* 0x00002008020a7981 */ /* 0x000122000c1e1900 */
[----:B------:R-:W-:Y:S01]  /*02e0*/  UIADD3 UR5, UPT, UPT, UR5, 0x10, URZ ;  /* 0x0000001005057890 */ /* 0x000fe2000fffe0ff */
[----:B------:R-:W-:-:S03]  /*02f0*/  IADD3 R8, PT, PT, R8, 0x10, RZ ;  /* 0x0000001008087810 */ /* 0x000fc60007ffe0ff */
[----:B------:R-:W-:Y:S01]  /*0300*/  UISETP.NE.AND UP0, UPT, UR5, URZ, UPT ;  /* 0x000000ff0500728c */ /* 0x000fe2000bf05270 */
[----:B--2--5:R-:W-:Y:S02]  /*0310*/  FMNMX3 R13, R0, R13, R14, !PT ;  /* 0x0000000d000d7276 */ /* 0x024fe4000780000e */
[----:B------:R-:W-:-:S04]  /*0320*/  IADD3 R14, P0, PT, R2, 0x40, RZ ;  /* 0x00000040020e7810 */ /* 0x000fc80007f1e0ff */
[----:B0-----:R-:W-:Y:S02]  /*0330*/  IADD3.X R3, PT, PT, RZ, R3, RZ, P0, !PT ;  /* 0x00000003ff037210 */ /* 0x001fe400007fe4ff */
[----:B---3--:R-:W-:-:S04]  /*0340*/  FMNMX3 R13, R13, R16, R15, !PT ;  /* 0x000000100d0d7276 */ /* 0x008fc8000780000f */
[----:B----4-:R-:W-:-:S04]  /*0350*/  FMNMX3 R13, R13, R18, R17, !PT ;  /* 0x000000120d0d7276 */ /* 0x010fc80007800011 */
[----:B------:R-:W-:-:S04]  /*0360*/  FMNMX3 R13, R13, R20, R19, !PT ;  /* 0x000000140d0d7276 */ /* 0x000fc80007800013 */
[----:B------:R-:W-:-:S04]  /*0370*/  FMNMX3 R13, R13, R22, R21, !PT ;  /* 0x000000160d0d7276 */ /* 0x000fc80007800015 */
[----:B------:R-:W-:-:S04]  /*0380*/  FMNMX3 R13, R13, R24, R23, !PT ;  /* 0x000000180d0d7276 */ /* 0x000fc80007800017 */
[----:B------:R-:W-:-:S04]  /*0390*/  FMNMX3 R9, R13, R12, R9, !PT ;  /* 0x0000000c0d097276 */ /* 0x000fc80007800009 */
[----:B------:R-:W-:Y:S01]  /*03a0*/  FMNMX3 R0, R9, R11, R10, !PT ;  /* 0x0000000b09007276 */ /* 0x000fe2000780000a */
[----:B------:R-:W-:Y:S06]  /*03b0*/  BRA.U UP0, `(.L_x_5) ;  /* 0xfffffffd00847547 */ /* 0x000fec000b83ffff */
[----:B------:R-:W-:-:S07]  /*03c0*/  IADD3 R9, PT, PT, R8, 0x1, RZ ;  /* 0x0000000108097810 */ /* 0x000fce0007ffe0ff */
.L_x_4:
[----:B------:R-:W-:-:S09]  /*03d0*/  UISETP.NE.AND UP0, UPT, UR6, URZ, UPT ;  /* 0x000000ff0600728c */ /* 0x000fd2000bf05270 */
[----:B------:R-:W-:Y:S05]  /*03e0*/  BRA.U !UP0, `(.L_x_3) ;  /* 0x0000000108a07547 */ /* 0x000fea000b800000 */
[----:B------:R-:W-:Y:S02]  /*03f0*/  UISETP.GE.U32.AND UP0, UPT, UR6, 0x8, UPT ;  /* 0x000000080600788c */ /* 0x000fe4000bf06070 */
[----:B------:R-:W-:-:S04]  /*0400*/  ULOP3.LUT UR5, UR4, 0x7, URZ, 0xc0, !UPT ;  /* 0x0000000704057892 */ /* 0x000fc8000f8ec0ff */
[----:B------:R-:W-:-:S03]  /*0410*/  UISETP.NE.AND UP1, UPT, UR5, URZ, UPT ;  /* 0x000000ff0500728c */ /* 0x000fc6000bf25270 */
[----:B------:R-:W-:Y:S08]  /*0420*/  BRA.U !UP0, `(.L_x_6) ;  /* 0x0000000108387547 */ /* 0x000ff0000b800000 */
[----:B------:R-:W-:-:S05]  /*0430*/  IMAD.WIDE R2, R9, 0x4, R6 ;  /* 0x0000000409027825 */ /* 0x000fca00078e0206 */
[----:B------:R-:W2:Y:S04]  /*0440*/  LDG.E R11, desc[UR8][R2.64] ;  /* 0x00000008020b7981 */ /* 0x000ea8000c1e1900 */
[----:B------:R-:W2:Y:S04]  /*0450*/  LDG.E R8, desc[UR8][R2.64+0x4] ;  /* 0x0000040802087981 */ /* 0x000ea8000c1e1900 */
[----:B------:R-:W3:Y:S04]  /*0460*/  LDG.E R13, desc[UR8][R2.64+0x8] ;  /* 0x00000808020d7981 */ /* 0x000ee8000c1e1900 */
[----:B------:R-:W3:Y:S04]  /*0470*/  LDG.E R10, desc[UR8][R2.64+0xc] ;  /* 0x00000c08020a7981 */ /* 0x000ee8000c1e1900 */
[----:B------:R-:W4:Y:S04]  /*0480*/  LDG.E R15, desc[UR8][R2.64+0x10] ;  /* 0x00001008020f7981 */ /* 0x000f28000c1e1900 */
[----:B------:R-:W4:Y:S04]  /*0490*/  LDG.E R12, desc[UR8][R2.64+0x14] ;  /* 0x00001408020c7981 */ /* 0x000f28000c1e1900 */
[----:B------:R-:W4:Y:S04]  /*04a0*/  LDG.E R17, desc[UR8][R2.64+0x18] ;  /* 0x0000180802117981 */ /* 0x000f28000c1e1900 */
[----:B------:R-:W4:Y:S01]  /*04b0*/  LDG.E R14, desc[UR8][R2.64+0x1c] ;  /* 0x00001c08020e7981 */ /* 0x000f22000c1e1900 */
[----:B------:R-:W-:-:S02]  /*04c0*/  IADD3 R9, PT, PT, R9, 0x8, RZ ;  /* 0x0000000809097810 */ /* 0x000fc40007ffe0ff */
[----:B--2--5:R-:W-:-:S04]  /*04d0*/  FMNMX3 R8, R0, R11, R8, !PT ;  /* 0x0000000b00087276 */ /* 0x024fc80007800008 */
[----:B---3--:R-:W-:-:S04]  /*04e0*/  FMNMX3 R8, R8, R13, R10, !PT ;  /* 0x0000000d08087276 */ /* 0x008fc8000780000a */
[----:B----4-:R-:W-:-:S04]  /*04f0*/  FMNMX3 R8, R8, R15, R12, !PT ;  /* 0x0000000f08087276 */ /* 0x010fc8000780000c */
[----:B------:R-:W-:-:S07]  /*0500*/  FMNMX3 R0, R8, R17, R14, !PT ;  /* 0x0000001108007276 */ /* 0x000fce000780000e */
.L_x_6:
        /* <DEDUP_REMOVED lines=9> */
[----:B------:R-:W3:Y:S01]  /*05a0*/  LDG.E R10, desc[UR8][R2.64+0xc] ;  /* 0x00000c08020a7981 */ /* 0x000ee2000c1e1900 */
[----:B------:R-:W-:-:S02]  /*05b0*/  IADD3 R9, PT, PT, R9, 0x4, RZ ;  /* 0x0000000409097810 */ /* 0x000fc40007ffe0ff */
[----:B--2--5:R-:W-:-:S04]  /*05c0*/  FMNMX3 R0, R0, R11, R8, !PT ;  /* 0x0000000b00007276 */ /* 0x024fc80007800008 */
[----:B---3--:R-:W-:-:S07]  /*05d0*/  FMNMX3 R0, R0, R13, R10, !PT ;  /* 0x0000000d00007276 */ /* 0x008fce000780000a */
.L_x_7:
[----:B------:R-:W-:Y:S05]  /*05e0*/  BRA.U !UP1, `(.L_x_3) ;  /* 0x0000000109207547 */ /* 0x000fea000b800000 */
[----:B------:R-:W-:-:S12]  /*05f0*/  UIADD3 UR4, UPT, UPT, -UR4, URZ, URZ ;  /* 0x000000ff04047290 */ /* 0x000fd8000fffe1ff */
.L_x_8:
[----:B------:R-:W-:-:S06]  /*0600*/  IMAD.WIDE R2, R9, 0x4, R6 ;  /* 0x0000000409027825 */ /* 0x000fcc00078e0206 */
[----:B------:R-:W2:Y:S01]  /*0610*/  LDG.E R3, desc[UR8][R2.64] ;  /* 0x0000000802037981 */ /* 0x000ea2000c1e1900 */
[----:B------:R-:W-:Y:S01]  /*0620*/  UIADD3 UR4, UPT, UPT, UR4, 0x1, URZ ;  /* 0x0000000104047890 */ /* 0x000fe2000fffe0ff */
[----:B------:R-:W-:-:S03]  /*0630*/  IADD3 R9, PT, PT, R9, 0x1, RZ ;  /* 0x0000000109097810 */ /* 0x000fc60007ffe0ff */
[----:B------:R-:W-:Y:S01]  /*0640*/  UISETP.NE.AND UP0, UPT, UR4, URZ, UPT ;  /* 0x000000ff0400728c */ /* 0x000fe2000bf05270 */
[----:B--2--5:R-:W-:-:S08]  /*0650*/  FMNMX R0, R3, R0, !PT ;  /* 0x0000000003007209 */ /* 0x024fd00007800000 */
[----:B------:R-:W-:Y:S05]  /*0660*/  BRA.U UP0, `(.L_x_8) ;  /* 0xfffffffd00e47547 */ /* 0x000fea000b83ffff */
.L_x_3:
[----:B------:R-:W0:Y:S01]  /*0670*/  LDCU UR4, c[0x0][0x38c] ;  /* 0x00007180ff0477ac */ /* 0x000e220008000800 */
[----:B------:R-:W-:Y:S01]  /*0680*/  HFMA2 R3, -RZ, RZ, 0, 0 ;  /* 0x00000000ff037431 */ /* 0x000fe200000001ff */
[----:B0-----:R-:W-:-:S09]  /*0690*/  UISETP.GE.AND UP0, UPT, UR4, 0x1, UPT ;  /* 0x000000010400788c */ /* 0x001fd2000bf06270 */
[----:B------:R-:W-:Y:S05]  /*06a0*/  BRA.U !UP0, `(.L_x_9) ;  /* 0x0000000d08807547 */ /* 0x000fea000b800000 */
[----:B------:R-:W-:Y:S01]  /*06b0*/  UISETP.GE.U32.AND UP1, UPT, UR4, 0x8, UPT ;  /* 0x000000080400788c */ /* 0x000fe2000bf26070 */
[----:B------:R-:W-:Y:S01]  /*06c0*/  MOV R3, RZ ;  /* 0x000000ff00037202 */ /* 0x000fe20000000f00 */
[----:B------:R-:W-:Y:S01]  /*06d0*/  ULOP3.LUT UR5, UR4, 0x7, URZ, 0xc0, !UPT ;  /* 0x0000000704057892 */ /* 0x000fe2000f8ec0ff */
[----:B------:R-:W-:-:S03]  /*06e0*/  MOV R11, RZ ;  /* 0x000000ff000b7202 */ /* 0x000fc60000000f00 */
[----:B------:R-:W-:-:S03]  /*06f0*/  UISETP.NE.AND UP0, UPT, UR5, URZ, UPT ;  /* 0x000000ff0500728c */ /* 0x000fc6000bf05270 */
[----:B------:R-:W-:Y:S08]  /*0700*/  BRA.U !UP1, `(.L_x_10) ;  /* 0x0000000509bc7547 */ /* 0x000ff0000b800000 */
[----:B------:R-:W-:Y:S01]  /*0710*/  ULOP3.LUT UR4, UR4, 0x7ffffff8, URZ, 0xc0, !UPT ;  /* 0x7ffffff804047892 */ /* 0x000fe2000f8ec0ff */
[----:B------:R-:W-:Y:S02]  /*0720*/  IADD3 R2, P0, PT, R6, 0x10, RZ ;  /* 0x0000001006027810 */ /* 0x000fe40007f1e0ff */
[----:B------:R-:W-:Y:S01]  /*0730*/  MOV R3, RZ ;  /* 0x000000ff00037202 */ /* 0x000fe20000000f00 */
[----:B------:R-:W-:Y:S01]  /*0740*/  UIADD3 UR6, UPT, UPT, -UR4, URZ, URZ ;  /* 0x000000ff04067290 */ /* 0x000fe2000fffe1ff */
[----:B------:R-:W-:Y:S02]  /*0750*/  IADD3.X R17, PT, PT, RZ, R7, RZ, P0, !PT ;  /* 0x00000007ff117210 */ /* 0x000fe400007fe4ff */
[----:B------:R-:W-:-:S09]  /*0760*/  MOV R11, UR4 ;  /* 0x00000004000b7c02 */ /* 0x000fd20008000f00 */
.L_x_11:
[----:B---3--:R-:W-:Y:S02]  /*0770*/  MOV R8, R2 ;  /* 0x0000000200087202 */ /* 0x008fe40000000f00 */
[----:B------:R-:W-:-:S05]  /*0780*/  MOV R9, R17 ;  /* 0x0000001100097202 */ /* 0x000fca0000000f00 */
[----:B------:R-:W2:Y:S04]  /*0790*/  LDG.E R25, desc[UR8][R8.64+-0x10] ;  /* 0xfffff00808197981 */ /* 0x000ea8000c1e1900 */
[----:B------:R-:W3:Y:S04]  /*07a0*/  LDG.E R29, desc[UR8][R8.64+-0xc] ;  /* 0xfffff408081d7981 */ /* 0x000ee8000c1e1900 */
[----:B------:R-:W4:Y:S04]  /*07b0*/  LDG.E R17, desc[UR8][R8.64+-0x8] ;  /* 0xfffff80808117981 */ /* 0x000f28000c1e1900 */
[----:B------:R-:W4:Y:S04]  /*07c0*/  LDG.E R15, desc[UR8][R8.64+-0x4] ;  /* 0xfffffc08080f7981 */ /* 0x000f28000c1e1900 */
[----:B------:R-:W4:Y:S04]  /*07d0*/  LDG.E R23, desc[UR8][R8.64] ;  /* 0x0000000808177981 */ /* 0x000f28000c1e1900 */
[----:B------:R-:W4:Y:S04]  /*07e0*/  LDG.E R21, desc[UR8][R8.64+0x4] ;  /* 0x0000040808157981 */ /* 0x000f28000c1e1900 */
[----:B------:R-:W4:Y:S04]  /*07f0*/  LDG.E R19, desc[UR8][R8.64+0x8] ;  /* 0x0000080808137981 */ /* 0x000f28000c1e1900 */
[----:B------:R-:W4:Y:S01]  /*0800*/  LDG.E R13, desc[UR8][R8.64+0xc] ;  /* 0x00000c08080d7981 */ /* 0x000f22000c1e1900 */
[----:B------:R-:W-:Y:S01]  /*0810*/  HFMA2 R2, -RZ, RZ, 0.96630859375, -0.0022525787353515625 ;  /* 0x3bbb989dff027431 */ /* 0x000fe200000001ff */
[----:B------:R-:W-:Y:S01]  /*0820*/  MOV R10, 0x437c0000 ;  /* 0x437c0000000a7802 */ /* 0x000fe20000000f00 */
[----:B------:R-:W-:-:S04]  /*0830*/  UIADD3 UR6, UPT, UPT, UR6, 0x8, URZ ;  /* 0x0000000806067890 */ /* 0x000fc8000fffe0ff */
[----:B------:R-:W-:Y:S01]  /*0840*/  UISETP.NE.AND UP1, UPT, UR6, URZ, UPT ;  /* 0x000000ff0600728c */ /* 0x000fe2000bf25270 */
[----:B--2--5:R-:W-:-:S04]  /*0850*/  FADD R25, R25, -R0 ;  /* 0x8000000019197221 */ /* 0x024fc80000000000 */
[----:B------:R-:W-:Y:S01]  /*0860*/  FFMA.SAT R27, R25, R2, 0.5 ;  /* 0x3f000000191b7423 */ /* 0x000fe20000002002 */
[----:B---3--:R-:W-:-:S03]  /*0870*/  FADD R29, R29, -R0 ;  /* 0x800000001d1d7221 */ /* 0x008fc60000000000 */
[----:B------:R-:W-:Y:S01]  /*0880*/  FFMA.RM R12, R27, R10, 12582913 ;  /* 0x4b4000011b0c7423 */ /* 0x000fe2000000400a */
[----:B------:R-:W-:-:S03]  /*0890*/  FFMA.SAT R27, R29, R2, 0.5 ;  /* 0x3f0000001d1b7423 */ /* 0x000fc60000002002 */
[C---:B------:R-:W-:Y:S01]  /*08a0*/  FADD R16, R12.reuse, -12583039 ;  /* 0xcb40007f0c107421 */ /* 0x040fe20000000000 */
[----:B------:R-:W-:Y:S01]  /*08b0*/  FFMA.RM R14, R27, R10, 12582913 ;  /* 0x4b4000011b0e7423 */ /* 0x000fe2000000400a */
[----:B----4-:R-:W-:Y:S01]  /*08c0*/  FADD R27, R17, -R0 ;  /* 0x80000000111b7221 */ /* 0x010fe20000000000 */
[----:B------:R-:W-:Y:S01]  /*08d0*/  SHF.L.U32 R17, R12, 0x17, RZ ;  /* 0x000000170c117819 */ /* 0x000fe200000006ff */
[----:B------:R-:W-:Y:S01]  /*08e0*/  FFMA R16, R25, 1.4426950216293334961, -R16 ;  /* 0x3fb8aa3b19107823 */ /* 0x000fe20000000810 */
[----:B------:R-:W-:Y:S01]  /*08f0*/  FADD R18, R14, -12583039 ;  /* 0xcb40007f0e127421 */ /* 0x000fe20000000000 */
[----:B------:R-:W-:Y:S02]  /*0900*/  FADD R23, R23, -R0 ;  /* 0x8000000017177221 */ /* 0x000fe40000000000 */
[----:B------:R-:W-:Y:S01]  /*0910*/  FFMA R16, R25, 1.925963033500011079e-08, R16 ;  /* 0x32a5706019107823 */ /* 0x000fe20000000010 */
[----:B------:R-:W-:Y:S01]  /*0920*/  FFMA R18, R29, 1.4426950216293334961, -R18 ;  /* 0x3fb8aa3b1d127823 */ /* 0x000fe20000000812 */
[----:B------:R-:W-:-:S03]  /*0930*/  FFMA.SAT R25, R27, R2, 0.5 ;  /* 0x3f0000001b197423 */ /* 0x000fc60000002002 */
[----:B------:R-:W-:Y:S01]  /*0940*/  FFMA R18, R29, 1.925963033500011079e-08, R18 ;  /* 0x32a570601d127823 */ /* 0x000fe20000000012 */
[----:B------:R-:W0:Y:S01]  /*0950*/  MUFU.EX2 R16, R16 ;  /* 0x0000001000107308 */ /* 0x000e220000000800 */
[----:B------:R-:W-:Y:S01]  /*0960*/  FFMA.RM R12, R25, R10, 12582913 ;  /* 0x4b400001190c7423 */ /* 0x000fe2000000400a */
[----:B------:R-:W-:Y:S01]  /*0970*/  FADD R25, R15, -R0 ;  /* 0x800000000f197221 */ /* 0x000fe20000000000 */
[----:B------:R-:W-:Y:S02]  /*0980*/  SHF.L.U32 R29, R14, 0x17, RZ ;  /* 0x000000170e1d7819 */ /* 0x000fe400000006ff */
[----:B------:R-:W-:-:S03]  /*0990*/  FADD R14, R12, -12583039 ;  /* 0xcb40007f0c0e7421 */ /* 0x000fc60000000000 */
[----:B------:R-:W1:Y:S01]  /*09a0*/  MUFU.EX2 R18, R18 ;  /* 0x0000001200127308 */ /* 0x000e620000000800 */
[----:B------:R-:W-:-:S04]  /*09b0*/  FFMA R20, R27, 1.4426950216293334961, -R14 ;  /* 0x3fb8aa3b1b147823 */ /* 0x000fc8000000080e */
[----:B------:R-:W-:Y:S01]  /*09c0*/  FFMA R20, R27, 1.925963033500011079e-08, R20 ;  /* 0x32a570601b147823 */ /* 0x000fe20000000014 */
[----:B------:R-:W-:Y:S01]  /*09d0*/  FFMA.SAT R27, R23, R2, 0.5 ;  /* 0x3f000000171b7423 */ /* 0x000fe20000002002 */
[----:B0-----:R-:W-:Y:S01]  /*09e0*/  FMUL R15, R17, R16 ;  /* 0x00000010110f7220 */ /* 0x001fe20000400000 */
[----:B------:R-:W-:-:S03]  /*09f0*/  FFMA.SAT R16, R25, R2, 0.5 ;  /* 0x3f00000019107423 */ /* 0x000fc60000002002 */
[----:B------:R-:W-:Y:S01]  /*0a00*/  MUFU.EX2 R20, R20 ;  /* 0x0000001400147308 */ /* 0x000fe20000000800 */
[----:B------:R-:W-:Y:S01]  /*0a10*/  FFMA.RM R14, R16, R10, 12582913 ;  /* 0x4b400001100e7423 */ /* 0x000fe2000000400a */
[----:B------:R-:W-:Y:S01]  /*0a20*/  STG.E desc[UR8][R8.64+-0x10], R15 ;  /* 0xfffff00f08007986 */ /* 0x000fe2000c101908 */
[----:B-1----:R-:W-:Y:S02]  /*0a30*/  FMUL R17, R29, R18 ;  /* 0x000000121d117220 */ /* 0x002fe40000400000 */
[C---:B------:R-:W-:Y:S01]  /*0a40*/  FADD R16, R14.reuse, -12583039 ;  /* 0xcb40007f0e107421 */ /* 0x040fe20000000000 */
[----:B------:R-:W-:-:S03]  /*0a50*/  SHF.L.U32 R14, R14, 0x17, RZ ;  /* 0x000000170e0e7819 */ /* 0x000fc600000006ff */
[----:B------:R-:W-:Y:S01]  /*0a60*/  FFMA R18, R25, 1.4426950216293334961, -R16 ;  /* 0x3fb8aa3b19127823 */ /* 0x000fe20000000810 */
[----:B------:R-:W-:Y:S01]  /*0a70*/  FFMA.RM R16, R27, R10, 12582913 ;  /* 0x4b4000011b107423 */ /* 0x000fe2000000400a */
[----:B------:R-:W-:Y:S01]  /*0a80*/  FADD R27, R21, -R0 ;  /* 0x80000000151b7221 */ /* 0x000fe20000000000 */
[----:B------:R0:W-:Y:S01]  /*0a90*/  STG.E desc[UR8][R8.64+-0xc], R17 ;  /* 0xfffff41108007986 */ /* 0x0001e2000c101908 */
[----:B------:R-:W-:Y:S01]  /*0aa0*/  FFMA R21, R25, 1.925963033500011079e-08, R18 ;  /* 0x32a5706019157823 */ /* 0x000fe20000000012 */
[C---:B------:R-:W-:Y:S01]  /*0ab0*/  FADD R18, R16.reuse, -12583039 ;  /* 0xcb40007f10127421 */ /* 0x040fe20000000000 */
[----:B------:R-:W-:Y:S01]  /*0ac0*/  FFMA.SAT R25, R27, R2, 0.5 ;  /* 0x3f0000001b197423 */ /* 0x000fe20000002002 */
[----:B------:R-:W-:Y:S02]  /*0ad0*/  SHF.L.U32 R16, R16, 0x17, RZ ;  /* 0x0000001710107819 */ /* 0x000fe400000006ff */
[----:B------:R-:W-:Y:S01]  /*0ae0*/  FFMA R22, R23, 1.4426950216293334961, -R18 ;  /* 0x3fb8aa3b17167823 */ /* 0x000fe20000000812 */
[----:B------:R-:W-:Y:S01]  /*0af0*/  FFMA.RM R18, R25, R10, 12582913 ;  /* 0x4b40000119127423 */ /* 0x000fe2000000400a */
[----:B------:R-:W-:Y:S01]  /*0b00*/  FADD R25, R19, -R0 ;  /* 0x8000000013197221 */ /* 0x000fe20000000000 */
[----:B------:R-:W1:Y:S01]  /*0b10*/  MUFU.EX2 R21, R21 ;  /* 0x0000001500157308 */ /* 0x000e620000000800 */
[----:B------:R-:W-:Y:S01]  /*0b20*/  FFMA R23, R23, 1.925963033500011079e-08, R22 ;  /* 0x32a5706017177823 */ /* 0x000fe20000000016 */
[----:B------:R-:W-:Y:S01]  /*0b30*/  FADD R22, R18, -12583039 ;  /* 0xcb40007f12167421 */ /* 0x000fe20000000000 */
[----:B------:R-:W-:-:S03]  /*0b40*/  FFMA.SAT R19, R25, R2, 0.5 ;  /* 0x3f00000019137423 */ /* 0x000fc60000002002 */
[----:B------:R-:W-:Y:S01]  /*0b50*/  FFMA R22, R27, 1.4426950216293334961, -R22 ;  /* 0x3fb8aa3b1b167823 */ /* 0x000fe20000000816 */
[----:B------:R-:W-:-:S03]  /*0b60*/  FFMA.RM R19, R19, R10, 12582913 ;  /* 0x4b40000113137423 */ /* 0x000fc6000000400a */
[----:B------:R-:W-:Y:S01]  /*0b70*/  FFMA R27, R27, 1.925963033500011079e-08, R22 ;  /* 0x32a570601b1b7823 */ /* 0x000fe20000000016 */
[C---:B------:R-:W-:Y:S01]  /*0b80*/  FADD R22, R19.reuse, -12583039 ;  /* 0xcb40007f13167421 */ /* 0x040fe20000000000 */
[----:B------:R-:W-:-:S03]  /*0b90*/  SHF.L.U32 R19, R19, 0x17, RZ ;  /* 0x0000001713137819 */ /* 0x000fc600000006ff */
[----:B------:R-:W-:Y:S01]  /*0ba0*/  FFMA R22, R25, 1.4426950216293334961, -R22 ;  /* 0x3fb8aa3b19167823 */ /* 0x000fe20000000816 */
[----:B-1----:R-:W-:-:S03]  /*0bb0*/  FMUL R21, R14, R21 ;  /* 0x000000150e157220 */ /* 0x002fc60000400000 */
[----:B------:R-:W-:Y:S01]  /*0bc0*/  FFMA R22, R25, 1.925963033500011079e-08, R22 ;  /* 0x32a5706019167823 */ /* 0x000fe20000000016 */
[----:B------:R-:W-:Y:S02]  /*0bd0*/  FADD R25, R13, -R0 ;  /* 0x800000000d197221 */ /* 0x000fe40000000000 */
[----:B------:R1:W2:Y:S01]  /*0be0*/  MUFU.EX2 R13, R23 ;  /* 0x00000017000d7308 */ /* 0x0002a20000000800 */
[----:B------:R3:W-:Y:S01]  /*0bf0*/  STG.E desc[UR8][R8.64+-0x4], R21 ;  /* 0xfffffc1508007986 */ /* 0x0007e2000c101908 */
[----:B------:R-:W-:-:S04]  /*0c00*/  FFMA.SAT R29, R25, R2, 0.5 ;  /* 0x3f000000191d7423 */ /* 0x000fc80000002002 */
[----:B------:R-:W-:Y:S01]  /*0c10*/  FFMA.RM R10, R29, R10, 12582913 ;  /* 0x4b4000011d0a7423 */ /* 0x000fe2000000400a */
[----:B------:R-:W-:Y:S01]  /*0c20*/  SHF.L.U32 R29, R12, 0x17, RZ ;  /* 0x000000170c1d7819 */ /* 0x000fe200000006ff */
[----:B------:R-:W-:Y:S01]  /*0c30*/  FADD R12, R15, R3 ;  /* 0x000000030f0c7221 */ /* 0x000fe20000000000 */
[----:B------:R-:W4:Y:S01]  /*0c40*/  MUFU.EX2 R2, R27 ;  /* 0x0000001b00027308 */ /* 0x000f220000000800 */
[----:B------:R-:W-:Y:S01]  /*0c50*/  FADD R24, R10, -12583039 ;  /* 0xcb40007f0a187421 */ /* 0x000fe20000000000 */
[----:B-1----:R-:W-:Y:S01]  /*0c60*/  SHF.L.U32 R23, R18, 0x17, RZ ;  /* 0x0000001712177819 */ /* 0x002fe200000006ff */
[----:B------:R-:W-:Y:S01]  /*0c70*/  FMUL R29, R29, R20 ;  /* 0x000000141d1d7220 */ /* 0x000fe20000400000 */
[----:B------:R-:W-:Y:S01]  /*0c80*/  SHF.L.U32 R10, R10, 0x17, RZ ;  /* 0x000000170a0a7819 */ /* 0x000fe200000006ff */
[C---:B------:R-:W-:Y:S01]  /*0c90*/  FFMA R24, R25.reuse, 1.4426950216293334961, -R24 ;  /* 0x3fb8aa3b19187823 */ /* 0x040fe20000000818 */
[----:B------:R-:W-:Y:S02]  /*0ca0*/  FADD R12, R12, R17 ;  /* 0x000000110c0c7221 */ /* 0x000fe40000000000 */
[----:B------:R-:W1:Y:S01]  /*0cb0*/  MUFU.EX2 R22, R22 ;  /* 0x0000001600167308 */ /* 0x000e620000000800 */
[----:B------:R-:W-:Y:S01]  /*0cc0*/  FFMA R24, R25, 1.925963033500011079e-08, R24 ;  /* 0x32a5706019187823 */ /* 0x000fe20000000018 */
[----:B--2---:R-:W-:Y:S01]  /*0cd0*/  FMUL R13, R16, R13 ;  /* 0x0000000d100d7220 */ /* 0x004fe20000400000 */
[----:B------:R3:W-:Y:S01]  /*0ce0*/  STG.E desc[UR8][R8.64+-0x8], R29 ;  /* 0xfffff81d08007986 */ /* 0x0007e2000c101908 */
[----:B------:R-:W-:-:S03]  /*0cf0*/  FADD R12, R12, R29 ;  /* 0x0000001d0c0c7221 */ /* 0x000fc60000000000 */
[----:B------:R3:W-:Y:S01]  /*0d00*/  STG.E desc[UR8][R8.64], R13 ;  /* 0x0000000d08007986 */ /* 0x0007e2000c101908 */
[----:B------:R-:W2:Y:S01]  /*0d10*/  MUFU.EX2 R3, R24 ;  /* 0x0000001800037308 */ /* 0x000ea20000000800 */
[----:B----4-:R-:W-:Y:S01]  /*0d20*/  FMUL R23, R23, R2 ;  /* 0x0000000217177220 */ /* 0x010fe20000400000 */
[----:B------:R-:W-:Y:S01]  /*0d30*/  FADD R12, R12, R21 ;  /* 0x000000150c0c7221 */ /* 0x000fe20000000000 */
[----:B------:R-:W-:-:S03]  /*0d40*/  IADD3 R2, P0, PT, R8, 0x20, RZ ;  /* 0x0000002008027810 */ /* 0x000fc60007f1e0ff */
[----:B------:R3:W-:Y:S01]  /*0d50*/  STG.E desc[UR8][R8.64+0x4], R23 ;  /* 0x0000041708007986 */ /* 0x0007e2000c101908 */
[----:B------:R-:W-:Y:S01]  /*0d60*/  FADD R12, R12, R13 ;  /* 0x0000000d0c0c7221 */ /* 0x000fe20000000000 */
[----:B0-----:R-:W-:Y:S01]  /*0d70*/  IADD3.X R17, PT, PT, RZ, R9, RZ, P0, !PT ;  /* 0x00000009ff117210 */ /* 0x001fe200007fe4ff */
[----:B-1----:R-:W-:Y:S02]  /*0d80*/  FMUL R19, R19, R22 ;  /* 0x0000001613137220 */ /* 0x002fe40000400000 */
[----:B------:R-:W-:-:S03]  /*0d90*/  FADD R12, R12, R23 ;  /* 0x000000170c0c7221 */ /* 0x000fc60000000000 */
[----:B------:R3:W-:Y:S01]  /*0da0*/  STG.E desc[UR8][R8.64+0x8], R19 ;  /* 0x0000081308007986 */ /* 0x0007e2000c101908 */
[----:B------:R-:W-:Y:S01]  /*0db0*/  FADD R12, R12, R19 ;  /* 0x000000130c0c7221 */ /* 0x000fe20000000000 */
[----:B--2---:R-:W-:-:S04]  /*0dc0*/  FMUL R15, R10, R3 ;  /* 0x000000030a0f7220 */ /* 0x004fc80000400000 */
[----:B------:R-:W-:Y:S01]  /*0dd0*/  FADD R3, R12, R15 ;  /* 0x0000000f0c037221 */ /* 0x000fe20000000000 */
[----:B------:R3:W-:Y:S01]  /*0de0*/  STG.E desc[UR8][R8.64+0xc], R15 ;  /* 0x00000c0f08007986 */ /* 0x0007e2000c101908 */
[----:B------:R-:W-:Y:S05]  /*0df0*/  BRA.U UP1, `(.L_x_11) ;  /* 0xfffffff9015c7547 */ /* 0x000fea000b83ffff */
.L_x_10:
[----:B------:R-:W-:Y:S05]  /*0e00*/  BRA.U !UP0, `(.L_x_9) ;  /* 0x0000000508a87547 */ /* 0x000fea000b800000 */
[----:B------:R-:W0:Y:S01]  /*0e10*/  LDCU UR4, c[0x0][0x38c] ;  /* 0x00007180ff0477ac */ /* 0x000e220008000800 */
[----:B------:R-:W-:Y:S02]  /*0e20*/  UISETP.GE.U32.AND UP0, UPT, UR5, 0x4, UPT ;  /* 0x000000040500788c */ /* 0x000fe4000bf06070 */
[----:B0-----:R-:W-:-:S04]  /*0e30*/  ULOP3.LUT UR6, UR4, 0x3, URZ, 0xc0, !UPT ;  /* 0x0000000304067892 */ /* 0x001fc8000f8ec0ff */
[----:B------:R-:W-:-:S03]  /*0e40*/  UISETP.NE.AND UP1, UPT, UR6, URZ, UPT ;  /* 0x000000ff0600728c */ /* 0x000fc6000bf25270 */
[----:B------:R-:W-:Y:S08]  /*0e50*/  BRA.U !UP0, `(.L_x_12) ;  /* 0x0000000108d07547 */ /* 0x000ff0000b800000 */
[----:B---3--:R-:W-:-:S05]  /*0e60*/  IMAD.WIDE.U32 R8, R11, 0x4, R6 ;  /* 0x000000040b087825 */ /* 0x008fca00078e0006 */
[----:B------:R-:W2:Y:S04]  /*0e70*/  LDG.E R13, desc[UR8][R8.64] ;  /* 0x00000008080d7981 */ /* 0x000ea8000c1e1900 */
[----:B------:R-:W3:Y:S04]  /*0e80*/  LDG.E R15, desc[UR8][R8.64+0x4] ;  /* 0x00000408080f7981 */ /* 0x000ee8000c1e1900 */
[----:B------:R-:W4:Y:S04]  /*0e90*/  LDG.E R21, desc[UR8][R8.64+0x8] ;  /* 0x0000080808157981 */ /* 0x000f28000c1e1900 */
[----:B------:R-:W4:Y:S01]  /*0ea0*/  LDG.E R23, desc[UR8][R8.64+0xc] ;  /* 0x00000c0808177981 */ /* 0x000f22000c1e1900 */
[----:B------:R-:W-:Y:S01]  /*0eb0*/  HFMA2 R10, -RZ, RZ, 0.96630859375, -0.0022525787353515625 ;  /* 0x3bbb989dff0a7431 */ /* 0x000fe200000001ff */
[----:B------:R-:W-:-:S02]  /*0ec0*/  MOV R2, 0x437c0000 ;  /* 0x437c000000027802 */ /* 0x000fc40000000f00 */
[----:B------:R-:W-:Y:S01]  /*0ed0*/  IADD3 R11, PT, PT, R11, 0x4, RZ ;  /* 0x000000040b0b7810 */ /* 0x000fe20007ffe0ff */
[----:B--2--5:R-:W-:-:S04]  /*0ee0*/  FADD R17, R13, -R0 ;  /* 0x800000000d117221 */ /* 0x024fc80000000000 */
[----:B------:R-:W-:Y:S01]  /*0ef0*/  FFMA.SAT R13, R17, R10, 0.5 ;  /* 0x3f000000110d7423 */ /* 0x000fe2000000200a */
[----:B---3--:R-:W-:-:S03]  /*0f00*/  FADD R15, R15, -R0 ;  /* 0x800000000f0f7221 */ /* 0x008fc60000000000 */
[----:B------:R-:W-:Y:S01]  /*0f10*/  FFMA.RM R12, R13, R2, 12582913 ;  /* 0x4b4000010d0c7423 */ /* 0x000fe20000004002 */
[----:B------:R-:W-:Y:S01]  /*0f20*/  FFMA.SAT R19, R15, R10, 0.5 ;  /* 0x3f0000000f137423 */ /* 0x000fe2000000200a */
[--C-:B----4-:R-:W-:Y:S02]  /*0f30*/  FADD R13, R21, -R0.reuse ;  /* 0x80000000150d7221 */ /* 0x110fe40000000000 */
[----:B------:R-:W-:Y:S01]  /*0f40*/  FADD R16, R12, -12583039 ;  /* 0xcb40007f0c107421 */ /* 0x000fe20000000000 */
[----:B------:R-:W-:Y:S01]  /*0f50*/  FFMA.RM R14, R19, R2, 12582913 ;  /* 0x4b400001130e7423 */ /* 0x000fe20000004002 */
[----:B------:R-:W-:Y:S01]  /*0f60*/  FFMA.SAT R21, R13, R10, 0.5 ;  /* 0x3f0000000d157423 */ /* 0x000fe2000000200a */
[----:B------:R-:W-:Y:S01]  /*0f70*/  FADD R19, R23, -R0 ;  /* 0x8000000017137221 */ /* 0x000fe20000000000 */
[----:B------:R-:W-:Y:S01]  /*0f80*/  FFMA R16, R17, 1.4426950216293334961, -R16 ;  /* 0x3fb8aa3b11107823 */ /* 0x000fe20000000810 */
[----:B------:R-:W-:Y:S01]  /*0f90*/  FADD R18, R14, -12583039 ;  /* 0xcb40007f0e127421 */ /* 0x000fe20000000000 */
[----:B------:R-:W-:-:S02]  /*0fa0*/  SHF.L.U32 R12, R12, 0x17, RZ ;  /* 0x000000170c0c7819 */ /* 0x000fc400000006ff */
[----:B------:R-:W-:Y:S01]  /*0fb0*/  FFMA R17, R17, 1.925963033500011079e-08, R16 ;  /* 0x32a5706011117823 */ /* 0x000fe20000000010 */
[----:B------:R-:W-:Y:S01]  /*0fc0*/  FFMA.RM R16, R21, R2, 12582913 ;  /* 0x4b40000115107423 */ /* 0x000fe20000004002 */
[----:B------:R-:W-:Y:S01]  /*0fd0*/  FFMA.SAT R21, R19, R10, 0.5 ;  /* 0x3f00000013157423 */ /* 0x000fe2000000200a */
[----:B------:R-:W-:Y:S01]  /*0fe0*/  FFMA R18, R15, 1.4426950216293334961, -R18 ;  /* 0x3fb8aa3b0f127823 */ /* 0x000fe20000000812 */
[----:B------:R-:W-:Y:S01]  /*0ff0*/  SHF.L.U32 R14, R14, 0x17, RZ ;  /* 0x000000170e0e7819 */ /* 0x000fe200000006ff */
[C---:B------:R-:W-:Y:S01]  /*1000*/  FADD R10, R16.reuse, -12583039 ;  /* 0xcb40007f100a7421 */ /* 0x040fe20000000000 */
[----:B------:R-:W-:Y:S01]  /*1010*/  FFMA.RM R21, R21, R2, 12582913 ;  /* 0x4b40000115157423 */ /* 0x000fe20000004002 */
[----:B------:R-:W-:Y:S01]  /*1020*/  FFMA R18, R15, 1.925963033500011079e-08, R18 ;  /* 0x32a570600f127823 */ /* 0x000fe20000000012 */
[----:B------:R-:W0:Y:S01]  /*1030*/  MUFU.EX2 R17, R17 ;  /* 0x0000001100117308 */ /* 0x000e220000000800 */
[----:B------:R-:W-:Y:S01]  /*1040*/  FFMA R10, R13, 1.4426950216293334961, -R10 ;  /* 0x3fb8aa3b0d0a7823 */ /* 0x000fe2000000080a */
[----:B------:R-:W-:Y:S01]  /*1050*/  FADD R2, R21, -12583039 ;  /* 0xcb40007f15027421 */ /* 0x000fe20000000000 */
[----:B------:R-:W-:-:S02]  /*1060*/  SHF.L.U32 R16, R16, 0x17, RZ ;  /* 0x0000001710107819 */ /* 0x000fc400000006ff */
[----:B------:R-:W-:Y:S01]  /*1070*/  FFMA R10, R13, 1.925963033500011079e-08, R10 ;  /* 0x32a570600d0a7823 */ /* 0x000fe2000000000a */
[----:B------:R-:W-:Y:S01]  /*1080*/  FFMA R2, R19, 1.4426950216293334961, -R2 ;  /* 0x3fb8aa3b13027823 */ /* 0x000fe20000000802 */
[----:B------:R-:W-:Y:S01]  /*1090*/  SHF.L.U32 R21, R21, 0x17, RZ ;  /* 0x0000001715157819 */ /* 0x000fe200000006ff */
[----:B------:R-:W1:Y:S02]  /*10a0*/  MUFU.EX2 R15, R18 ;  /* 0x00000012000f7308 */ /* 0x000e640000000800 */
[----:B------:R-:W-:-:S06]  /*10b0*/  FFMA R2, R19, 1.925963033500011079e-08, R2 ;  /* 0x32a5706013027823 */ /* 0x000fcc0000000002 */
[----:B------:R-:W2:Y:S01]  /*10c0*/  MUFU.EX2 R13, R10 ;  /* 0x0000000a000d7308 */ /* 0x000ea20000000800 */
[----:B0-----:R-:W-:-:S04]  /*10d0*/  FMUL R12, R12, R17 ;  /* 0x000000110c0c7220 */ /* 0x001fc80000400000 */
[----:B------:R-:W-:Y:S01]  /*10e0*/  FADD R3, R3, R12 ;  /* 0x0000000c03037221 */ /* 0x000fe20000000000 */
[----:B------:R0:W-:Y:S02]  /*10f0*/  STG.E desc[UR8][R8.64], R12 ;  /* 0x0000000c08007986 */ /* 0x0001e4000c101908 */
[----:B------:R-:W3:Y:S01]  /*1100*/  MUFU.EX2 R2, R2 ;  /* 0x0000000200027308 */ /* 0x000ee20000000800 */
[----:B-1----:R-:W-:-:S04]  /*1110*/  FMUL R14, R14, R15 ;  /* 0x0000000f0e0e7220 */ /* 0x002fc80000400000 */
[----:B------:R-:W-:Y:S01]  /*1120*/  FADD R3, R3, R14 ;  /* 0x0000000e03037221 */ /* 0x000fe20000000000 */
[----:B------:R0:W-:Y:S01]  /*1130*/  STG.E desc[UR8][R8.64+0x4], R14 ;  /* 0x0000040e08007986 */ /* 0x0001e2000c101908 */
[----:B--2---:R-:W-:-:S04]  /*1140*/  FMUL R13, R16, R13 ;  /* 0x0000000d100d7220 */ /* 0x004fc80000400000 */
[----:B------:R-:W-:Y:S01]  /*1150*/  FADD R3, R3, R13 ;  /* 0x0000000d03037221 */ /* 0x000fe20000000000 */
[----:B------:R0:W-:Y:S01]  /*1160*/  STG.E desc[UR8][R8.64+0x8], R13 ;  /* 0x0000080d08007986 */ /* 0x0001e2000c101908 */
[----:B---3--:R-:W-:-:S04]  /*1170*/  FMUL R21, R21, R2 ;  /* 0x0000000215157220 */ /* 0x008fc80000400000 */
[----:B------:R-:W-:Y:S01]  /*1180*/  FADD R3, R3, R21 ;  /* 0x0000001503037221 */ /* 0x000fe20000000000 */
[----:B------:R0:W-:Y:S06]  /*1190*/  STG.E desc[UR8][R8.64+0xc], R21 ;  /* 0x00000c1508007986 */ /* 0x0001ec000c101908 */
.L_x_12:
[----:B------:R-:W-:Y:S05]  /*11a0*/  BRA.U !UP1, `(.L_x_9) ;  /* 0x0000000109c07547 */ /* 0x000fea000b800000 */
[----:B------:R-:W-:Y:S02]  /*11b0*/  UISETP.NE.AND UP0, UPT, UR6, 0x1, UPT ;  /* 0x000000010600788c */ /* 0x000fe4000bf05270 */
[----:B------:R-:W-:-:S04]  /*11c0*/  ULOP3.LUT UR4, UR4, 0x1, URZ, 0xc0, !UPT ;  /* 0x0000000104047892 */ /* 0x000fc8000f8ec0ff */
[----:B------:R-:W-:-:S03]  /*11d0*/  UISETP.NE.U32.AND UP1, UPT, UR4, 0x1, UPT ;  /* 0x000000010400788c */ /* 0x000fc6000bf25070 */
[----:B------:R-:W-:Y:S08]  /*11e0*/  BRA.U !UP0, `(.L_x_13) ;  /* 0x0000000108707547 */ /* 0x000ff0000b800000 */
[----:B0--3--:R-:W-:-:S05]  /*11f0*/  IMAD.WIDE.U32 R8, R11, 0x4, R6 ;  /* 0x000000040b087825 */ /* 0x009fca00078e0006 */
[----:B------:R-:W2:Y:S04]  /*1200*/  LDG.E R13, desc[UR8][R8.64] ;  /* 0x00000008080d7981 */ /* 0x000ea8000c1e1900 */
[----:B------:R-:W3:Y:S01]  /*1210*/  LDG.E R15, desc[UR8][R8.64+0x4] ;  /* 0x00000408080f7981 */ /* 0x000ee2000c1e1900 */
[----:B------:R-:W-:Y:S01]  /*1220*/  HFMA2 R12, -RZ, RZ, 0.96630859375, -0.0022525787353515625 ;  /* 0x3bbb989dff0c7431 */ /* 0x000fe200000001ff */
[----:B------:R-:W-:Y:S02]  /*1230*/  MOV R17, 0x437c0000 ;  /* 0x437c000000117802 */ /* 0x000fe40000000f00 */
[----:B------:R-:W-:Y:S01]  /*1240*/  IADD3 R11, PT, PT, R11, 0x2, RZ ;  /* 0x000000020b0b7810 */ /* 0x000fe20007ffe0ff */
[--C-:B--2--5:R-:W-:Y:S01]  /*1250*/  FADD R13, R13, -R0.reuse ;  /* 0x800000000d0d7221 */ /* 0x124fe20000000000 */
[----:B---3--:R-:W-:-:S03]  /*1260*/  FADD R15, R15, -R0 ;  /* 0x800000000f0f7221 */ /* 0x008fc60000000000 */
[-C--:B------:R-:W-:Y:S01]  /*1270*/  FFMA.SAT R2, R13, R12.reuse, 0.5 ;  /* 0x3f0000000d027423 */ /* 0x080fe2000000200c */
[----:B------:R-:W-:-:S03]  /*1280*/  FFMA.SAT R12, R15, R12, 0.5 ;  /* 0x3f0000000f0c7423 */ /* 0x000fc6000000200c */
[-C--:B------:R-:W-:Y:S01]  /*1290*/  FFMA.RM R2, R2, R17.reuse, 12582913 ;  /* 0x4b40000102027423 */ /* 0x080fe20000004011 */
[----:B------:R-:W-:-:S03]  /*12a0*/  FFMA.RM R12, R12, R17, 12582913 ;  /* 0x4b4000010c0c7423 */ /* 0x000fc60000004011 */
[C---:B------:R-:W-:Y:S01]  /*12b0*/  FADD R10, R2.reuse, -12583039 ;  /* 0xcb40007f020a7421 */ /* 0x040fe20000000000 */
[----:B------:R-:W-:Y:S01]  /*12c0*/  SHF.L.U32 R2, R2, 0x17, RZ ;  /* 0x0000001702027819 */ /* 0x000fe200000006ff */
[C---:B------:R-:W-:Y:S02]  /*12d0*/  FADD R14, R12.reuse, -12583039 ;  /* 0xcb40007f0c0e7421 */ /* 0x040fe40000000000 */
[----:B------:R-:W-:Y:S01]  /*12e0*/  FFMA R10, R13, 1.4426950216293334961, -R10 ;  /* 0x3fb8aa3b0d0a7823 */ /* 0x000fe2000000080a */
[----:B------:R-:W-:Y:S01]  /*12f0*/  SHF.L.U32 R12, R12, 0x17, RZ ;  /* 0x000000170c0c7819 */ /* 0x000fe200000006ff */
[----:B------:R-:W-:Y:S02]  /*1300*/  FFMA R14, R15, 1.4426950216293334961, -R14 ;  /* 0x3fb8aa3b0f0e7823 */ /* 0x000fe4000000080e */
[----:B------:R-:W-:Y:S02]  /*1310*/  FFMA R10, R13, 1.925963033500011079e-08, R10 ;  /* 0x32a570600d0a7823 */ /* 0x000fe4000000000a */
[----:B------:R-:W-:-:S02]  /*1320*/  FFMA R14, R15, 1.925963033500011079e-08, R14 ;  /* 0x32a570600f0e7823 */ /* 0x000fc4000000000e */
[----:B------:R-:W0:Y:S08]  /*1330*/  MUFU.EX2 R13, R10 ;  /* 0x0000000a000d7308 */ /* 0x000e300000000800 */
[----:B------:R-:W1:Y:S01]  /*1340*/  MUFU.EX2 R15, R14 ;  /* 0x0000000e000f7308 */ /* 0x000e620000000800 */
[----:B0-----:R-:W-:-:S04]  /*1350*/  FMUL R2, R2, R13 ;  /* 0x0000000d02027220 */ /* 0x001fc80000400000 */
[----:B------:R-:W-:Y:S01]  /*1360*/  FADD R3, R3, R2 ;  /* 0x0000000203037221 */ /* 0x000fe20000000000 */
[----:B------:R2:W-:Y:S01]  /*1370*/  STG.E desc[UR8][R8.64], R2 ;  /* 0x0000000208007986 */ /* 0x0005e2000c101908 */
[----:B-1----:R-:W-:-:S04]  /*1380*/  FMUL R12, R12, R15 ;  /* 0x0000000f0c0c7220 */ /* 0x002fc80000400000 */
[----:B------:R-:W-:Y:S01]  /*1390*/  FADD R3, R3, R12 ;  /* 0x0000000c03037221 */ /* 0x000fe20000000000 */
[----:B------:R2:W-:Y:S06]  /*13a0*/  STG.E desc[UR8][R8.64+0x4], R12 ;  /* 0x0000040c08007986 */ /* 0x0005ec000c101908 */
.L_x_13:
[----:B------:R-:W-:Y:S05]  /*13b0*/  BRA.U UP1, `(.L_x_9) ;  /* 0x00000001013c7547 */ /* 0x000fea000b800000 */
[----:B0-23--:R-:W-:-:S05]  /*13c0*/  IMAD.WIDE.U32 R8, R11, 0x4, R6 ;  /* 0x000000040b087825 */ /* 0x00dfca00078e0006 */
[----:B------:R-:W2:Y:S01]  /*13d0*/  LDG.E R11, desc[UR8][R8.64] ;  /* 0x00000008080b7981 */ /* 0x000ea2000c1e1900 */
[----:B------:R-:W-:Y:S01]  /*13e0*/  HFMA2 R2, -RZ, RZ, 0.96630859375, -0.0022525787353515625 ;  /* 0x3bbb989dff027431 */ /* 0x000fe200000001ff */
[----:B------:R-:W-:Y:S01]  /*13f0*/  MOV R13, 0x437c0000 ;  /* 0x437c0000000d7802 */ /* 0x000fe20000000f00 */
[----:B--2--5:R-:W-:-:S04]  /*1400*/  FADD R11, R11, -R0 ;  /* 0x800000000b0b7221 */ /* 0x024fc80000000000 */
[----:B------:R-:W-:-:S04]  /*1410*/  FFMA.SAT R0, R11, R2, 0.5 ;  /* 0x3f0000000b007423 */ /* 0x000fc80000002002 */
[----:B------:R-:W-:-:S04]  /*1420*/  FFMA.RM R0, R0, R13, 12582913 ;  /* 0x4b40000100007423 */ /* 0x000fc8000000400d */
[C---:B------:R-:W-:Y:S01]  /*1430*/  FADD R2, R0.reuse, -12583039 ;  /* 0xcb40007f00027421 */ /* 0x040fe20000000000 */
[----:B------:R-:W-:-:S03]  /*1440*/  SHF.L.U32 R0, R0, 0x17, RZ ;  /* 0x0000001700007819 */ /* 0x000fc600000006ff */
[----:B------:R-:W-:-:S04]  /*1450*/  FFMA R2, R11, 1.4426950216293334961, -R2 ;  /* 0x3fb8aa3b0b027823 */ /* 0x000fc80000000802 */
[----:B------:R-:W-:-:S04]  /*1460*/  FFMA R2, R11, 1.925963033500011079e-08, R2 ;  /* 0x32a570600b027823 */ /* 0x000fc80000000002 */
[----:B------:R-:W0:Y:S02]  /*1470*/  MUFU.EX2 R11, R2 ;  /* 0x00000002000b7308 */ /* 0x000e240000000800 */
[----:B0-----:R-:W-:-:S04]  /*1480*/  FMUL R0, R0, R11 ;  /* 0x0000000b00007220 */ /* 0x001fc80000400000 */
[----:B------:R-:W-:Y:S01]  /*1490*/  FADD R3, R3, R0 ;  /* 0x0000000003037221 */ /* 0x000fe20000000000 */
[----:B------:R1:W-:Y:S06]  /*14a0*/  STG.E desc[UR8][R8.64], R0 ;  /* 0x0000000008007986 */ /* 0x0003ec000c101908 */
.L_x_9:
[----:B--2---:R-:W2:Y:S02]  /*14b0*/  LDC R2, c[0x0][0x38c] ;  /* 0x0000e300ff027b82 */ /* 0x004ea40000000800 */
[----:B--2---:R-:W-:-:S13]  /*14c0*/  ISETP.GE.AND P0, PT, R2, 0x1, PT ;  /* 0x000000010200780c */ /* 0x004fda0003f06270 */
[----:B------:R-:W-:Y:S05]  /*14d0*/  @!P0 EXIT ;  /* 0x000000000000894d */ /* 0x000fea0003800000 */
[C---:B------:R-:W-:Y:S01]  /*14e0*/  ISETP.GE.U32.AND P0, PT, R2.reuse, 0x10, PT ;  /* 0x000000100200780c */ /* 0x040fe20003f06070 */
[----:B------:R-:W-:Y:S01]  /*14f0*/  HFMA2 R11, -RZ, RZ, 0, 0 ;  /* 0x00000000ff0b7431 */ /* 0x000fe200000001ff */
[----:B------:R-:W-:-:S11]  /*1500*/  LOP3.LUT R10, R2, 0xf, RZ, 0xc0, !PT ;  /* 0x0000000f020a7812 */ /* 0x000fd600078ec0ff */
[----:B------:R-:W-:Y:S05]  /*1510*/  @!P0 BRA `(.L_x_14) ;  /* 0x0000001000088947 */ /* 0x000fea0003800000 */
[----:B-1---5:R-:W-:Y:S02]  /*1520*/  IADD3 R0, P0, PT, R6, 0x20, RZ ;  /* 0x0000002006007810 */ /* 0x022fe40007f1e0ff */
[----:B------:R-:W-:Y:S02]  /*1530*/  LOP3.LUT R11, R2, 0x7ffffff0, RZ, 0xc0, !PT ;  /* 0x7ffffff0020b7812 */ /* 0x000fe400078ec0ff */
[----:B0--3--:R-:W-:Y:S02]  /*1540*/  IADD3.X R13, PT, PT, RZ, R7, RZ, P0, !PT ;  /* 0x00000007ff0d7210 */ /* 0x009fe400007fe4ff */
[----:B------:R-:W-:-:S07]  /*1550*/  IADD3 R2, PT, PT, -R11, RZ, RZ ;  /* 0x000000ff0b027210 */ /* 0x000fce0007ffe1ff */
.L_x_47:
[----:B--2---:R-:W-:Y:S02]  /*1560*/  MOV R8, R0 ;  /* 0x0000000000087202 */ /* 0x004fe40000000f00 */
[----:B------:R-:W-:-:S05]  /*1570*/  MOV R9, R13 ;  /* 0x0000000d00097202 */ /* 0x000fca0000000f00 */
[----:B------:R-:W2:Y:S01]  /*1580*/  LDG.E R0, desc[UR8][R8.64+-0x20] ;  /* 0xffffe00808007981 */ /* 0x000ea2000c1e1900 */
[----:B------:R-:W0:Y:S01]  /*1590*/  MUFU.RCP R12, R3 ;  /* 0x00000003000c7308 */ /* 0x000e220000001000 */
[----:B------:R-:W-:Y:S01]  /*15a0*/  IADD3 R2, PT, PT, R2, 0x10, RZ ;  /* 0x0000001002027810 */ /* 0x000fe20007ffe0ff */
[----:B------:R-:W-:Y:S03]  /*15b0*/  BSSY.RECONVERGENT B2, `(.L_x_15) ;  /* 0x000000c000027945 */ /* 0x000fe60003800200 */
[----:B------:R-:W-:Y:S01]  /*15c0*/  ISETP.NE.AND P2, PT, R2, RZ, PT ;  /* 0x000000ff0200720c */ /* 0x000fe20003f45270 */
[----:B0-----:R-:W-:-:S04]  /*15d0*/  FFMA R13, R12, -R3, 1 ;  /* 0x3f8000000c0d7423 */ /* 0x001fc80000000803 */
[----:B------:R-:W-:Y:S01]  /*15e0*/  FFMA R13, R12, R13, R12 ;  /* 0x0000000d0c0d7223 */ /* 0x000fe2000000000c */
[----:B--2---:R-:W0:Y:S03]  /*15f0*/  FCHK P0, R0, R3 ;  /* 0x0000000300007302 */ /* 0x004e260000000000 */
[----:B------:R-:W-:-:S04]  /*1600*/  FFMA R12, R0, R13, RZ ;  /* 0x0000000d000c7223 */ /* 0x000fc800000000ff */
[----:B------:R-:W-:-:S04]  /*1610*/  FFMA R14, R12, -R3, R0 ;  /* 0x800000030c0e7223 */ /* 0x000fc80000000000 */
[----:B------:R-:W-:Y:S01]  /*1620*/  FFMA R13, R13, R14, R12 ;  /* 0x0000000e0d0d7223 */ /* 0x000fe2000000000c */
[----:B0-----:R-:W-:Y:S06]  /*1630*/  @!P0 BRA `(.L_x_16) ;  /* 0x00000000000c8947 */ /* 0x001fec0003800000 */
[----:B------:R-:W-:-:S07]  /*1640*/  MOV R12, 0x1660 ;  /* 0x00001660000c7802 */ /* 0x000fce0000000f00 */
[----:B------:R-:W-:Y:S05]  /*1650*/  CALL.REL.NOINC `($__internal_0_$__cuda_sm3x_div_rn_noftz_f32_slowpath) ;  /* 0x0000001c00647944 */ /* 0x000fea0003c00000 */
[----:B------:R-:W-:-:S07]  /*1660*/  MOV R13, R15 ;  /* 0x0000000f000d7202 */ /* 0x000fce0000000f00 */
.L_x_16:
[----:B------:R-:W-:Y:S05]  /*1670*/  BSYNC.RECONVERGENT B2 ;  /* 0x0000000000027941 */ /* 0x000fea0003800200 */
.L_x_15:
[----:B------:R-:W2:Y:S01]  /*1680*/  LDG.E R17, desc[UR8][R8.64+-0x1c] ;  /* 0xffffe40808117981 */ /* 0x000ea2000c1e1900 */
[----:B------:R-:W0:Y:S01]  /*1690*/  MUFU.RCP R0, R3 ;  /* 0x0000000300007308 */ /* 0x000e220000001000 */
[----:B------:R-:W-:Y:S02]  /*16a0*/  BSSY.RECONVERGENT B2, `(.L_x_17) ;  /* 0x000000c000027945 */ /* 0x000fe40003800200 */
[----:B------:R1:W-:Y:S01]  /*16b0*/  STG.E desc[UR8][R8.64+-0x20], R13 ;  /* 0xffffe00d08007986 */ /* 0x0003e2000c101908 */
[----:B0-----:R-:W-:-:S04]  /*16c0*/  FFMA R15, R0, -R3, 1 ;  /* 0x3f800000000f7423 */ /* 0x001fc80000000803 */
[----:B------:R-:W-:Y:S01]  /*16d0*/  FFMA R0, R0, R15, R0 ;  /* 0x0000000f00007223 */ /* 0x000fe20000000000 */
[----:B--2---:R-:W0:Y:S03]  /*16e0*/  FCHK P0, R17, R3 ;  /* 0x0000000311007302 */ /* 0x004e260000000000 */
[----:B------:R-:W-:-:S04]  /*16f0*/  FFMA R12, R0, R17, RZ ;  /* 0x00000011000c7223 */ /* 0x000fc800000000ff */
[----:B------:R-:W-:-:S04]  /*1700*/  FFMA R15, R12, -R3, R17 ;  /* 0x800000030c0f7223 */ /* 0x000fc80000000011 */
[----:B------:R-:W-:Y:S01]  /*1710*/  FFMA R15, R0, R15, R12 ;  /* 0x0000000f000f7223 */ /* 0x000fe2000000000c */
[----:B01----:R-:W-:Y:S06]  /*1720*/  @!P0 BRA `(.L_x_18) ;  /* 0x00000000000c8947 */ /* 0x003fec0003800000 */
[----:B------:R-:W-:Y:S02]  /*1730*/  MOV R0, R17 ;  /* 0x0000001100007202 */ /* 0x000fe40000000f00 */
[----:B------:R-:W-:-:S07]  /*1740*/  MOV R12, 0x1760 ;  /* 0x00001760000c7802 */ /* 0x000fce0000000f00 */
[----:B------:R-:W-:Y:S05]  /*1750*/  CALL.REL.NOINC `($__internal_0_$__cuda_sm3x_div_rn_noftz_f32_slowpath) ;  /* 0x0000001c00247944 */ /* 0x000fea0003c00000 */
.L_x_18:
[----:B------:R-:W-:Y:S05]  /*1760*/  BSYNC.RECONVERGENT B2 ;  /* 0x0000000000027941 */ /* 0x000fea0003800200 */
.L_x_17:
        /* <DEDUP_REMOVED lines=14> */
[----:B------:R-:W-:-:S07]  /*1850*/  MOV R13, R15 ;  /* 0x0000000f000d7202 */ /* 0x000fce0000000f00 */
.L_x_20:
[----:B------:R-:W-:Y:S05]  /*1860*/  BSYNC.RECONVERGENT B2 ;  /* 0x0000000000027941 */ /* 0x000fea0003800200 */
.L_x_19:
        /* <DEDUP_REMOVED lines=14> */
.L_x_22:
[----:B------:R-:W-:Y:S05]  /*1950*/  BSYNC.RECONVERGENT B2 ;  /* 0x0000000000027941 */ /* 0x000fea0003800200 */
.L_x_21:
        /* <DEDUP_REMOVED lines=15> */
.L_x_24:
[----:B------:R-:W-:Y:S05]  /*1a50*/  BSYNC.RECONVERGENT B2 ;  /* 0x0000000000027941 */ /* 0x000fea0003800200 */
.L_x_23:
        /* <DEDUP_REMOVED lines=14> */
.L_x_26:
[----:B------:R-:W-:Y:S05]  /*1b40*/  BSYNC.RECONVERGENT B2 ;  /* 0x0000000000027941 */ /* 0x000fea0003800200 */
.L_x_25:
        /* <DEDUP_REMOVED lines=15> */
.L_x_28:
[----:B------:R-:W-:Y:S05]  /*1c40*/  BSYNC.RECONVERGENT B2 ;  /* 0x0000000000027941 */ /* 0x000fea0003800200 */
.L_x_27:
        /* <DEDUP_REMOVED lines=14> */
.L_x_30:
[----:B------:R-:W-:Y:S05]  /*1d30*/  BSYNC.RECONVERGENT B2 ;  /* 0x0000000000027941 */ /* 0x000fea0003800200 */
.L_x_29:
        /* <DEDUP_REMOVED lines=15> */
.L_x_32:
[----:B------:R-:W-:Y:S05]  /*1e30*/  BSYNC.RECONVERGENT B2 ;  /* 0x0000000000027941 */ /* 0x000fea0003800200 */
.L_x_31:
        /* <DEDUP_REMOVED lines=14> */
.L_x_34:
[----:B------:R-:W-:Y:S05]  /*1f20*/  BSYNC.RECONVERGENT B2 ;  /* 0x0000000000027941 */ /* 0x000fea0003800200 */
.L_x_33:
        /* <DEDUP_REMOVED lines=15> */
.L_x_36:
[----:B------:R-:W-:Y:S05]  /*2020*/  BSYNC.RECONVERGENT B2 ;  /* 0x0000000000027941 */ /* 0x000fea0003800200 */
.L_x_35:
        /* <DEDUP_REMOVED lines=14> */
.L_x_38:
[----:B------:R-:W-:Y:S05]  /*2110*/  BSYNC.RECONVERGENT B2 ;  /* 0x0000000000027941 */ /* 0x000fea0003800200 */
.L_x_37:
        /* <DEDUP_REMOVED lines=15> */
.L_x_40:
[----:B------:R-:W-:Y:S05]  /*2210*/  BSYNC.RECONVERGENT B2 ;  /* 0x0000000000027941 */ /* 0x000fea0003800200 */
.L_x_39:
        /* <DEDUP_REMOVED lines=14> */
.L_x_42:
[----:B------:R-:W-:Y:S05]  /*2300*/  BSYNC.RECONVERGENT B2 ;  /* 0x0000000000027941 */ /* 0x000fea0003800200 */
.L_x_41:
        /* <DEDUP_REMOVED lines=15> */
.L_x_44:
[----:B------:R-:W-:Y:S05]  /*2400*/  BSYNC.RECONVERGENT B2 ;  /* 0x0000000000027941 */ /* 0x000fea0003800200 */
.L_x_43:
        /* <DEDUP_REMOVED lines=14> */
.L_x_46:
[----:B------:R-:W-:Y:S05]  /*24f0*/  BSYNC.RECONVERGENT B2 ;  /* 0x0000000000027941 */ /* 0x000fea0003800200 */
.L_x_45:
[----:B------:R2:W-:Y:S01]  /*2500*/  STG.E desc[UR8][R8.64+0x1c], R15 ;  /* 0x00001c0f08007986 */ /* 0x0005e2000c101908 */
[----:B------:R-:W-:-:S04]  /*2510*/  IADD3 R0, P0, PT, R8, 0x40, RZ ;  /* 0x0000004008007810 */ /* 0x000fc80007f1e0ff */
[----:B------:R-:W-:Y:S01]  /*2520*/  IADD3.X R13, PT, PT, RZ, R9, RZ, P0, !PT ;  /* 0x00000009ff0d7210 */ /* 0x000fe200007fe4ff */
[----:B------:R-:W-:Y:S08]  /*2530*/  @P2 BRA `(.L_x_47) ;  /* 0xfffffff000082947 */ /* 0x000ff0000383ffff */
.L_x_14:
[----:B------:R-:W-:-:S13]  /*2540*/  ISETP.NE.AND P0, PT, R10, RZ, PT ;  /* 0x000000ff0a00720c */ /* 0x000fda0003f05270 */
[----:B------:R-:W-:Y:S05]  /*2550*/  @!P0 EXIT ;  /* 0x000000000000894d */ /* 0x000fea0003800000 */
[----:B------:R-:W4:Y:S01]  /*2560*/  LDCU UR4, c[0x0][0x38c] ;  /* 0x00007180ff0477ac */ /* 0x000f220008000800 */
[----:B------:R-:W-:Y:S01]  /*2570*/  ISETP.GE.U32.AND P0, PT, R10, 0x8, PT ;  /* 0x000000080a00780c */ /* 0x000fe20003f06070 */
[----:B----4-:R-:W-:-:S12]  /*2580*/  ULOP3.LUT UR4, UR4, 0x7, URZ, 0xc0, !UPT ;  /* 0x0000000704047892 */ /* 0x010fd8000f8ec0ff */
[----:B------:R-:W-:Y:S05]  /*2590*/  @!P0 BRA `(.L_x_48) ;  /* 0x0000000400f88947 */ /* 0x000fea0003800000 */
[----:B0123--:R-:W-:-:S05]  /*25a0*/  IMAD.WIDE.U32 R8, R11, 0x4, R6 ;  /* 0x000000040b087825 */ /* 0x00ffca00078e0006 */
[----:B------:R-:W2:Y:S01]  /*25b0*/  LDG.E R15, desc[UR8][R8.64] ;  /* 0x00000008080f7981 */ /* 0x000ea2000c1e1900 */
[----:B-----5:R-:W0:Y:S01]  /*25c0*/  MUFU.RCP R0, R3 ;  /* 0x0000000300007308 */ /* 0x020e220000001000 */
[----:B------:R-:W-:Y:S01]  /*25d0*/  BSSY.RECONVERGENT B2, `(.L_x_49) ;  /* 0x000000c000027945 */ /* 0x000fe20003800200 */
[----:B0-----:R-:W-:-:S04]  /*25e0*/  FFMA R13, R0, -R3, 1 ;  /* 0x3f800000000d7423 */ /* 0x001fc80000000803 */
[----:B------:R-:W-:Y:S02]  /*25f0*/  FFMA R0, R0, R13, R0 ;  /* 0x0000000d00007223 */ /* 0x000fe40000000000 */
[----:B--2---:R-:W0:Y:S02]  /*2600*/  FCHK P0, R15, R3 ;  /* 0x000000030f007302 */ /* 0x004e240000000000 */
[----:B------:R-:W-:-:S04]  /*2610*/  FFMA R2, R0, R15, RZ ;  /* 0x0000000f00027223 */ /* 0x000fc800000000ff */
[----:B------:R-:W-:-:S04]  /*2620*/  FFMA R13, R2, -R3, R15 ;  /* 0x80000003020d7223 */ /* 0x000fc8000000000f */
[----:B------:R-:W-:Y:S01]  /*2630*/  FFMA R13, R0, R13, R2 ;  /* 0x0000000d000d7223 */ /* 0x000fe20000000002 */
[----:B0-----:R-:W-:Y:S06]  /*2640*/  @!P0 BRA `(.L_x_50) ;  /* 0x0000000000108947 */ /* 0x001fec0003800000 */
[----:B------:R-:W-:Y:S02]  /*2650*/  MOV R0, R15 ;  /* 0x0000000f00007202 */ /* 0x000fe40000000f00 */
[----:B------:R-:W-:-:S07]  /*2660*/  MOV R12, 0x2680 ;  /* 0x00002680000c7802 */ /* 0x000fce0000000f00 */
[----:B------:R-:W-:Y:S05]  /*2670*/  CALL.REL.NOINC `($__internal_0_$__cuda_sm3x_div_rn_noftz_f32_slowpath) ;  /* 0x0000000c005c7944 */ /* 0x000fea0003c00000 */
[----:B------:R-:W-:-:S07]  /*2680*/  MOV R13, R15 ;  /* 0x0000000f000d7202 */ /* 0x000fce0000000f00 */
.L_x_50:
[----:B------:R-:W-:Y:S05]  /*2690*/  BSYNC.RECONVERGENT B2 ;  /* 0x0000000000027941 */ /* 0x000fea0003800200 */
.L_x_49:
        /* <DEDUP_REMOVED lines=14> */
.L_x_52:
[----:B------:R-:W-:Y:S05]  /*2780*/  BSYNC.RECONVERGENT B2 ;  /* 0x0000000000027941 */ /* 0x000fea0003800200 */
.L_x_51:
        /* <DEDUP_REMOVED lines=15> */
.L_x_54:
[----:B------:R-:W-:Y:S05]  /*2880*/  BSYNC.RECONVERGENT B2 ;  /* 0x0000000000027941 */ /* 0x000fea0003800200 */
.L_x_53:
        /* <DEDUP_REMOVED lines=14> */
.L_x_56:
[----:B------:R-:W-:Y:S05]  /*2970*/  BSYNC.RECONVERGENT B2 ;  /* 0x0000000000027941 */ /* 0x000fea0003800200 */
.L_x_55:
        /* <DEDUP_REMOVED lines=15> */
.L_x_58:
[----:B------:R-:W-:Y:S05]  /*2a70*/  BSYNC.RECONVERGENT B2 ;  /* 0x0000000000027941 */ /* 0x000fea0003800200 */
.L_x_57:
        /* <DEDUP_REMOVED lines=14> */
.L_x_60:
[----:B------:R-:W-:Y:S05]  /*2b60*/  BSYNC.RECONVERGENT B2 ;  /* 0x0000000000027941 */ /* 0x000fea0003800200 */
.L_x_59:
        /* <DEDUP_REMOVED lines=15> */
.L_x_62:
[----:B------:R-:W-:Y:S05]  /*2c60*/  BSYNC.RECONVERGENT B2 ;  /* 0x0000000000027941 */ /* 0x000fea0003800200 */
.L_x_61:
        /* <DEDUP_REMOVED lines=14> */
.L_x_64:
[----:B------:R-:W-:Y:S05]  /*2d50*/  BSYNC.RECONVERGENT B2 ;  /* 0x0000000000027941 */ /* 0x000fea0003800200 */
.L_x_63:
[----:B------:R4:W-:Y:S01]  /*2d60*/  STG.E desc[UR8][R8.64+0x1c], R15 ;  /* 0x00001c0f08007986 */ /* 0x0009e2000c101908 */
[----:B------:R-:W-:-:S07]  /*2d70*/  IADD3 R11, PT, PT, R11, 0x8, RZ ;  /* 0x000000080b0b7810 */ /* 0x000fce0007ffe0ff */
.L_x_48:
[----:B------:R-:W-:-:S13]  /*2d80*/  ISETP.NE.AND P0, PT, RZ, UR4, PT ;  /* 0x00000004ff007c0c */ /* 0x000fda000bf05270 */
[----:B------:R-:W-:Y:S05]  /*2d90*/  @!P0 EXIT ;  /* 0x000000000000894d */ /* 0x000fea0003800000 */
[----:B------:R-:W0:Y:S01]  /*2da0*/  LDCU UR5, c[0x0][0x38c] ;  /* 0x00007180ff0577ac */ /* 0x000e220008000800 */
[----:B------:R-:W-:Y:S02]  /*2db0*/  UISETP.GE.U32.AND UP0, UPT, UR4, 0x4, UPT ;  /* 0x000000040400788c */ /* 0x000fe4000bf06070 */
[----:B0-----:R-:W-:-:S07]  /*2dc0*/  ULOP3.LUT UR5, UR5, 0x3, URZ, 0xc0, !UPT ;  /* 0x0000000305057892 */ /* 0x001fce000f8ec0ff */
[----:B------:R-:W-:Y:S05]  /*2dd0*/  BRA.U !UP0, `(.L_x_65) ;  /* 0x0000000508087547 */ /* 0x000fea000b800000 */
[----:B------:R-:W-:-:S05]  /*2de0*/  IMAD.WIDE.U32 R6, R11, 0x4, R6 ;  /* 0x000000040b067825 */ /* 0x000fca00078e0006 */
[----:B---3--:R-:W3:Y:S01]  /*2df0*/  LDG.E R13, desc[UR8][R6.64] ;  /* 0x00000008060d7981 */ /* 0x008ee2000c1e1900 */
[----:B-1---5:R-:W2:Y:S01]  /*2e00*/  MUFU.RCP R0, R3 ;  /* 0x0000000300007308 */ /* 0x022ea20000001000 */
[----:B------:R-:W-:Y:S01]  /*2e10*/  BSSY.RECONVERGENT B2, `(.L_x_66) ;  /* 0x000000c000027945 */ /* 0x000fe20003800200 */
[----:B--2-4-:R-:W-:-:S04]  /*2e20*/  FFMA R9, R0, -R3, 1 ;  /* 0x3f80000000097423 */ /* 0x014fc80000000803 */
[----:B------:R-:W-:Y:S02]  /*2e30*/  FFMA R0, R0, R9, R0 ;  /* 0x0000000900007223 */ /* 0x000fe40000000000 */
[----:B---3--:R-:W0:Y:S02]  /*2e40*/  FCHK P0, R13, R3 ;  /* 0x000000030d007302 */ /* 0x008e240000000000 */
        /* <DEDUP_REMOVED lines=8> */
.L_x_67:
[----:B------:R-:W-:Y:S05]  /*2ed0*/  BSYNC.RECONVERGENT B2 ;  /* 0x0000000000027941 */ /* 0x000fea0003800200 */
.L_x_66:
        /* <DEDUP_REMOVED lines=15> */
.L_x_69:
[----:B------:R-:W-:Y:S05]  /*2fd0*/  BSYNC.RECONVERGENT B2 ;  /* 0x0000000000027941 */ /* 0x000fea0003800200 */
.L_x_68:
        /* <DEDUP_REMOVED lines=15> */
.L_x_71:
[----:B------:R-:W-:Y:S05]  /*30d0*/  BSYNC.RECONVERGENT B2 ;  /* 0x0000000000027941 */ /* 0x000fea0003800200 */
.L_x_70:
        /* <DEDUP_REMOVED lines=15> */
.L_x_73:
[----:B------:R-:W-:Y:S05]  /*31d0*/  BSYNC.RECONVERGENT B2 ;  /* 0x0000000000027941 */ /* 0x000fea0003800200 */
.L_x_72:
[----:B------:R0:W-:Y:S01]  /*31e0*/  STG.E desc[UR8][R6.64+0xc], R13 ;  /* 0x00000c0d06007986 */ /* 0x0001e2000c101908 */
[----:B------:R-:W-:-:S07]  /*31f0*/  IADD3 R11, PT, PT, R11, 0x4, RZ ;  /* 0x000000040b0b7810 */ /* 0x000fce0007ffe0ff */
.L_x_65:
[----:B------:R-:W-:-:S13]  /*3200*/  ISETP.NE.AND P0, PT, RZ, UR5, PT ;  /* 0x00000005ff007c0c */ /* 0x000fda000bf05270 */
[----:B------:R-:W-:Y:S05]  /*3210*/  @!P0 EXIT ;  /* 0x000000000000894d */ /* 0x000fea0003800000 */
[----:B------:R-:W1:Y:S01]  /*3220*/  LDCU.64 UR6, c[0x0][0x380] ;  /* 0x00007000ff0677ac */ /* 0x000e620008000a00 */
[----:B------:R-:W-:Y:S01]  /*3230*/  IMAD.WIDE.U32 R4, R11, 0x4, R4 ;  /* 0x000000040b047825 */ /* 0x000fe200078e0004 */
[----:B------:R-:W-:Y:S02]  /*3240*/  UIADD3 UR4, UPT, UPT, -UR5, URZ, URZ ;  /* 0x000000ff05047290 */ /* 0x000fe4000fffe1ff */
[----:B-1---5:R-:W-:-:S04]  /*3250*/  IADD3 R0, P0, PT, R4, UR6, RZ ;  /* 0x0000000604007c10 */ /* 0x022fc8000ff1e0ff */
[----:B--234-:R-:W-:-:S09]  /*3260*/  IADD3.X R9, PT, PT, R5, UR7, RZ, P0, !PT ;  /* 0x0000000705097c10 */ /* 0x01cfd200087fe4ff */
.L_x_76:
[----:B-1----:R-:W-:Y:S02]  /*3270*/  MOV R4, R0 ;  /* 0x0000000000047202 */ /* 0x002fe40000000f00 */
[----:B------:R-:W-:-:S05]  /*3280*/  MOV R5, R9 ;  /* 0x0000000900057202 */ /* 0x000fca0000000f00 */
[----:B------:R-:W2:Y:S01]  /*3290*/  LDG.E R9, desc[UR8][R4.64] ;  /* 0x0000000804097981 */ /* 0x000ea2000c1e1900 */
[----:B------:R-:W0:Y:S01]  /*32a0*/  MUFU.RCP R0, R3 ;  /* 0x0000000300007308 */ /* 0x000e220000001000 */
[----:B------:R-:W-:Y:S01]  /*32b0*/  UIADD3 UR4, UPT, UPT, UR4, 0x1, URZ ;  /* 0x0000000104047890 */ /* 0x000fe2000fffe0ff */
[----:B------:R-:W-:Y:S03]  /*32c0*/  BSSY.RECONVERGENT B2, `(.L_x_74) ;  /* 0x000000d000027945 */ /* 0x000fe60003800200 */
[----:B------:R-:W-:Y:S01]  /*32d0*/  UISETP.NE.AND UP0, UPT, UR4, URZ, UPT ;  /* 0x000000ff0400728c */ /* 0x000fe2000bf05270 */
[----:B0-----:R-:W-:-:S04]  /*32e0*/  FFMA R7, R0, -R3, 1 ;  /* 0x3f80000000077423 */ /* 0x001fc80000000803 */
[----:B------:R-:W-:Y:S01]  /*32f0*/  FFMA R0, R0, R7, R0 ;  /* 0x0000000700007223 */ /* 0x000fe20000000000 */
[----:B--2---:R-:W0:Y:S03]  /*3300*/  FCHK P0, R9, R3 ;  /* 0x0000000309007302 */ /* 0x004e260000000000 */
        /* <DEDUP_REMOVED lines=8> */
.L_x_75:
[----:B------:R-:W-:Y:S05]  /*3390*/  BSYNC.RECONVERGENT B2 ;  /* 0x0000000000027941 */ /* 0x000fea0003800200 */
.L_x_74:
[----:B------:R1:W-:Y:S01]  /*33a0*/  STG.E desc[UR8][R4.64], R7 ;  /* 0x0000000704007986 */ /* 0x0003e2000c101908 */
[----:B------:R-:W-:-:S04]  /*33b0*/  IADD3 R0, P0, PT, R4, 0x4, RZ ;  /* 0x0000000404007810 */ /* 0x000fc80007f1e0ff */
[----:B------:R-:W-:Y:S01]  /*33c0*/  IADD3.X R9, PT, PT, RZ, R5, RZ, P0, !PT ;  /* 0x00000005ff097210 */ /* 0x000fe200007fe4ff */
[----:B------:R-:W-:Y:S08]  /*33d0*/  BRA.U UP0, `(.L_x_76) ;  /* 0xfffffffd00a47547 */ /* 0x000ff0000b83ffff */
[----:B------:R-:W-:Y:S05]  /*33e0*/  EXIT ;  /* 0x000000000000794d */ /* 0x000fea0003800000 */
        .weak           $__internal_0_$__cuda_sm3x_div_rn_noftz_f32_slowpath
        .type           $__internal_0_$__cuda_sm3x_div_rn_noftz_f32_slowpath,@function
        .size           $__internal_0_$__cuda_sm3x_div_rn_noftz_f32_slowpath,(.L_x_95 - $__internal_0_$__cuda_sm3x_div_rn_noftz_f32_slowpath)
$__internal_0_$__cuda_sm3x_div_rn_noftz_f32_slowpath:
[----:B------:R-:W-:Y:S01]  /*33f0*/  SHF.R.U32.HI R13, RZ, 0x17, R3 ;  /* 0x00000017ff0d7819 */ /* 0x000fe20000011603 */
[----:B------:R-:W-:Y:S01]  /*3400*/  BSSY.RECONVERGENT B0, `(.L_x_77) ;  /* 0x0000063000007945 */ /* 0x000fe20003800200 */
[----:B------:R-:W-:Y:S02]  /*3410*/  SHF.R.U32.HI R16, RZ, 0x17, R0 ;  /* 0x00000017ff107819 */ /* 0x000fe40000011600 */
[----:B------:R-:W-:Y:S02]  /*3420*/  LOP3.LUT R13, R13, 0xff, RZ, 0xc0, !PT ;  /* 0x000000ff0d0d7812 */ /* 0x000fe400078ec0ff */
[----:B------:R-:W-:Y:S02]  /*3430*/  LOP3.LUT R16, R16, 0xff, RZ, 0xc0, !PT ;  /* 0x000000ff10107812 */ /* 0x000fe400078ec0ff */
[----:B------:R-:W-:Y:S02]  /*3440*/  IADD3 R18, PT, PT, R13, -0x1, RZ ;  /* 0xffffffff0d127810 */ /* 0x000fe40007ffe0ff */
[----:B------:R-:W-:-:S02]  /*3450*/  IADD3 R17, PT, PT, R16, -0x1, RZ ;  /* 0xffffffff10117810 */ /* 0x000fc40007ffe0ff */
[----:B------:R-:W-:Y:S02]  /*3460*/  ISETP.GT.U32.AND P0, PT, R18, 0xfd, PT ;  /* 0x000000fd1200780c */ /* 0x000fe40003f04070 */
[----:B------:R-:W-:Y:S02]  /*3470*/  MOV R15, R3 ;  /* 0x00000003000f7202 */ /* 0x000fe40000000f00 */
[----:B------:R-:W-:-:S13]  /*3480*/  ISETP.GT.U32.OR P0, PT, R17, 0xfd, P0 ;  /* 0x000000fd1100780c */ /* 0x000fda0000704470 */
[----:B------:R-:W-:Y:S01]  /*3490*/  @!P0 MOV R14, RZ ;  /* 0x000000ff000e8202 */ /* 0x000fe20000000f00 */
[----:B------:R-:W-:Y:S06]  /*34a0*/  @!P0 BRA `(.L_x_78) ;  /* 0x00000000005c8947 */ /* 0x000fec0003800000 */
[----:B------:R-:W-:Y:S02]  /*34b0*/  FSETP.GTU.FTZ.AND P0, PT, |R0|, +INF , PT ;  /* 0x7f8000000000780b */ /* 0x000fe40003f1c200 */
[----:B------:R-:W-:-:S04]  /*34c0*/  FSETP.GTU.FTZ.AND P1, PT, |R3|, +INF , PT ;  /* 0x7f8000000300780b */ /* 0x000fc80003f3c200 */
[----:B------:R-:W-:-:S13]  /*34d0*/  PLOP3.LUT P0, PT, P0, P1, PT, 0xf8, 0x8f ;  /* 0x00000000008f781c */ /* 0x000fda0000703f70 */
[----:B------:R-:W-:Y:S05]  /*34e0*/  @P0 BRA `(.L_x_79) ;  /* 0x00000004004c0947 */ /* 0x000fea0003800000 */
[----:B------:R-:W-:-:S13]  /*34f0*/  LOP3.LUT P0, RZ, R15, 0x7fffffff, R0, 0xc8, !PT ;  /* 0x7fffffff0fff7812 */ /* 0x000fda000780c800 */
[----:B------:R-:W-:Y:S05]  /*3500*/  @!P0 BRA `(.L_x_80) ;  /* 0x00000004003c8947 */ /* 0x000fea0003800000 */
[C---:B------:R-:W-:Y:S02]  /*3510*/  FSETP.NEU.FTZ.AND P3, PT, |R0|.reuse, +INF , PT ;  /* 0x7f8000000000780b */ /* 0x040fe40003f7d200 */
[----:B------:R-:W-:Y:S02]  /*3520*/  FSETP.NEU.FTZ.AND P1, PT, |R3|, +INF , PT ;  /* 0x7f8000000300780b */ /* 0x000fe40003f3d200 */
[----:B------:R-:W-:-:S11]  /*3530*/  FSETP.NEU.FTZ.AND P0, PT, |R0|, +INF , PT ;  /* 0x7f8000000000780b */ /* 0x000fd60003f1d200 */
[----:B------:R-:W-:Y:S05]  /*3540*/  @!P1 BRA !P3, `(.L_x_80) ;  /* 0x00000004002c9947 */ /* 0x000fea0005800000 */
[----:B------:R-:W-:-:S04]  /*3550*/  LOP3.LUT P3, RZ, R0, 0x7fffffff, RZ, 0xc0, !PT ;  /* 0x7fffffff00ff7812 */ /* 0x000fc8000786c0ff */
[----:B------:R-:W-:-:S13]  /*3560*/  PLOP3.LUT P1, PT, P1, P3, PT, 0x2f, 0xf2 ;  /* 0x0000000000f2781c */ /* 0x000fda0000f26577 */
[----:B------:R-:W-:Y:S05]  /*3570*/  @P1 BRA `(.L_x_81) ;  /* 0x0000000400181947 */ /* 0x000fea0003800000 */
[----:B------:R-:W-:-:S04]  /*3580*/  LOP3.LUT P1, RZ, R15, 0x7fffffff, RZ, 0xc0, !PT ;  /* 0x7fffffff0fff7812 */ /* 0x000fc8000782c0ff */
[----:B------:R-:W-:-:S13]  /*3590*/  PLOP3.LUT P0, PT, P0, P1, PT, 0x2f, 0xf2 ;  /* 0x0000000000f2781c */ /* 0x000fda0000702577 */
[----:B------:R-:W-:Y:S05]  /*35a0*/  @P0 BRA `(.L_x_82) ;  /* 0x0000000400000947 */ /* 0x000fea0003800000 */
[----:B------:R-:W-:Y:S02]  /*35b0*/  ISETP.GE.AND P0, PT, R17, RZ, PT ;  /* 0x000000ff1100720c */ /* 0x000fe40003f06270 */
[----:B------:R-:W-:-:S11]  /*35c0*/  ISETP.GE.AND P1, PT, R18, RZ, PT ;  /* 0x000000ff1200720c */ /* 0x000fd60003f26270 */
[----:B------:R-:W-:Y:S01]  /*35d0*/  @P0 MOV R14, RZ ;  /* 0x000000ff000e0202 */ /* 0x000fe20000000f00 */
[----:B------:R-:W-:Y:S01]  /*35e0*/  @!P0 FFMA R0, R0, 1.84467440737095516160e+19, RZ ;  /* 0x5f80000000008823 */ /* 0x000fe200000000ff */
[----:B------:R-:W-:Y:S01]  /*35f0*/  @!P0 MOV R14, 0xffffffc0 ;  /* 0xffffffc0000e8802 */ /* 0x000fe20000000f00 */
[----:B------:R-:W-:-:S03]  /*3600*/  @!P1 FFMA R15, R3, 1.84467440737095516160e+19, RZ ;  /* 0x5f800000030f9823 */ /* 0x000fc600000000ff */
[----:B------:R-:W-:-:S07]  /*3610*/  @!P1 IADD3 R14, PT, PT, R14, 0x40, RZ ;  /* 0x000000400e0e9810 */ /* 0x000fce0007ffe0ff */
.L_x_78:
[----:B------:R-:W-:Y:S01]  /*3620*/  LEA R18, R13, 0xc0800000, 0x17 ;  /* 0xc08000000d127811 */ /* 0x000fe200078eb8ff */
[----:B------:R-:W-:Y:S01]  /*3630*/  BSSY.RECONVERGENT B1, `(.L_x_83) ;  /* 0x0000036000017945 */ /* 0x000fe20003800200 */
[----:B------:R-:W-:Y:S02]  /*3640*/  IADD3 R16, PT, PT, R16, -0x7f, RZ ;  /* 0xffffff8110107810 */ /* 0x000fe40007ffe0ff */
[----:B------:R-:W-:-:S03]  /*3650*/  IADD3 R19, PT, PT, -R18, R15, RZ ;  /* 0x0000000f12137210 */ /* 0x000fc60007ffe1ff */
[C---:B------:R-:W-:Y:S01]  /*3660*/  IMAD R0, R16.reuse, -0x800000, R0 ;  /* 0xff80000010007824 */ /* 0x040fe200078e0200 */
[----:B------:R0:W1:Y:S01]  /*3670*/  MUFU.RCP R18, R19 ;  /* 0x0000001300127308 */ /* 0x0000620000001000 */
[----:B------:R-:W-:Y:S01]  /*3680*/  FADD.FTZ R15, -R19, -RZ ;  /* 0x800000ff130f7221 */ /* 0x000fe20000010100 */
[----:B0-----:R-:W-:-:S04]  /*3690*/  IADD3 R19, PT, PT, R16, 0x7f, -R13 ;  /* 0x0000007f10137810 */ /* 0x001fc80007ffe80d */
[----:B------:R-:W-:Y:S01]  /*36a0*/  IADD3 R19, PT, PT, R19, R14, RZ ;  /* 0x0000000e13137210 */ /* 0x000fe20007ffe0ff */
[----:B-1----:R-:W-:-:S04]  /*36b0*/  FFMA R17, R18, R15, 1 ;  /* 0x3f80000012117423 */ /* 0x002fc8000000000f */
[----:B------:R-:W-:-:S04]  /*36c0*/  FFMA R17, R18, R17, R18 ;  /* 0x0000001112117223 */ /* 0x000fc80000000012 */
[----:B------:R-:W-:-:S04]  /*36d0*/  FFMA R18, R0, R17, RZ ;  /* 0x0000001100127223 */ /* 0x000fc800000000ff */
[----:B------:R-:W-:-:S04]  /*36e0*/  FFMA R20, R15, R18, R0 ;  /* 0x000000120f147223 */ /* 0x000fc80000000000 */
[----:B------:R-:W-:-:S04]  /*36f0*/  FFMA R18, R17, R20, R18 ;  /* 0x0000001411127223 */ /* 0x000fc80000000012 */
[----:B------:R-:W-:-:S04]  /*3700*/  FFMA R15, R15, R18, R0 ;  /* 0x000000120f0f7223 */ /* 0x000fc80000000000 */
[----:B------:R-:W-:-:S05]  /*3710*/  FFMA R0, R17, R15, R18 ;  /* 0x0000000f11007223 */ /* 0x000fca0000000012 */
[----:B------:R-:W-:-:S04]  /*3720*/  SHF.R.U32.HI R13, RZ, 0x17, R0 ;  /* 0x00000017ff0d7819 */ /* 0x000fc80000011600 */
[----:B------:R-:W-:-:S04]  /*3730*/  LOP3.LUT R13, R13, 0xff, RZ, 0xc0, !PT ;  /* 0x000000ff0d0d7812 */ /* 0x000fc800078ec0ff */
[----:B------:R-:W-:-:S04]  /*3740*/  IADD3 R13, PT, PT, R13, R19, RZ ;  /* 0x000000130d0d7210 */ /* 0x000fc80007ffe0ff */
[----:B------:R-:W-:-:S04]  /*3750*/  IADD3 R14, PT, PT, R13, -0x1, RZ ;  /* 0xffffffff0d0e7810 */ /* 0x000fc80007ffe0ff */
[----:B------:R-:W-:-:S13]  /*3760*/  ISETP.GE.U32.AND P0, PT, R14, 0xfe, PT ;  /* 0x000000fe0e00780c */ /* 0x000fda0003f06070 */
[----:B------:R-:W-:Y:S05]  /*3770*/  @!P0 BRA `(.L_x_84) ;  /* 0x0000000000808947 */ /* 0x000fea0003800000 */
[----:B------:R-:W-:-:S13]  /*3780*/  ISETP.GT.AND P0, PT, R13, 0xfe, PT ;  /* 0x000000fe0d00780c */ /* 0x000fda0003f04270 */
[----:B------:R-:W-:Y:S05]  /*3790*/  @P0 BRA `(.L_x_85) ;  /* 0x00000000006c0947 */ /* 0x000fea0003800000 */
[----:B------:R-:W-:-:S13]  /*37a0*/  ISETP.GE.AND P0, PT, R13, 0x1, PT ;  /* 0x000000010d00780c */ /* 0x000fda0003f06270 */
[----:B------:R-:W-:Y:S05]  /*37b0*/  @P0 BRA `(.L_x_86) ;  /* 0x0000000000740947 */ /* 0x000fea0003800000 */
[----:B------:R-:W-:Y:S02]  /*37c0*/  ISETP.GE.AND P0, PT, R13, -0x18, PT ;  /* 0xffffffe80d00780c */ /* 0x000fe40003f06270 */
[----:B------:R-:W-:-:S11]  /*37d0*/  LOP3.LUT R0, R0, 0x80000000, RZ, 0xc0, !PT ;  /* 0x8000000000007812 */ /* 0x000fd600078ec0ff */
[----:B------:R-:W-:Y:S05]  /*37e0*/  @!P0 BRA `(.L_x_86) ;  /* 0x0000000000688947 */ /* 0x000fea0003800000 */
[-CC-:B------:R-:W-:Y:S01]  /*37f0*/  FFMA.RZ R14, R17, R15.reuse, R18.reuse ;  /* 0x0000000f110e7223 */ /* 0x180fe2000000c012 */
[C---:B------:R-:W-:Y:S02]  /*3800*/  ISETP.NE.AND P3, PT, R13.reuse, RZ, PT ;  /* 0x000000ff0d00720c */ /* 0x040fe40003f65270 */
[----:B------:R-:W-:Y:S02]  /*3810*/  ISETP.NE.AND P1, PT, R13, RZ, PT ;  /* 0x000000ff0d00720c */ /* 0x000fe40003f25270 */
[----:B------:R-:W-:Y:S01]  /*3820*/  LOP3.LUT R16, R14, 0x7fffff, RZ, 0xc0, !PT ;  /* 0x007fffff0e107812 */ /* 0x000fe200078ec0ff */
[CCC-:B------:R-:W-:Y:S01]  /*3830*/  FFMA.RP R14, R17.reuse, R15.reuse, R18.reuse ;  /* 0x0000000f110e7223 */ /* 0x1c0fe20000008012 */
[----:B------:R-:W-:Y:S01]  /*3840*/  FFMA.RM R15, R17, R15, R18 ;  /* 0x0000000f110f7223 */ /* 0x000fe20000004012 */
[----:B------:R-:W-:Y:S02]  /*3850*/  IADD3 R17, PT, PT, R13, 0x20, RZ ;  /* 0x000000200d117810 */ /* 0x000fe40007ffe0ff */
[----:B------:R-:W-:-:S02]  /*3860*/  LOP3.LUT R16, R16, 0x800000, RZ, 0xfc, !PT ;  /* 0x0080000010107812 */ /* 0x000fc400078efcff */
[----:B------:R-:W-:Y:S02]  /*3870*/  IADD3 R13, PT, PT, -R13, RZ, RZ ;  /* 0x000000ff0d0d7210 */ /* 0x000fe40007ffe1ff */
[----:B------:R-:W-:Y:S02]  /*3880*/  SHF.L.U32 R17, R16, R17, RZ ;  /* 0x0000001110117219 */ /* 0x000fe400000006ff */
[----:B------:R-:W-:Y:S02]  /*3890*/  FSETP.NEU.FTZ.AND P0, PT, R14, R15, PT ;  /* 0x0000000f0e00720b */ /* 0x000fe40003f1d000 */
[----:B------:R-:W-:Y:S02]  /*38a0*/  SEL R13, R13, RZ, P3 ;  /* 0x000000ff0d0d7207 */ /* 0x000fe40001800000 */
[----:B------:R-:W-:Y:S02]  /*38b0*/  ISETP.NE.AND P1, PT, R17, RZ, P1 ;  /* 0x000000ff1100720c */ /* 0x000fe40000f25270 */
[----:B------:R-:W-:-:S02]  /*38c0*/  SHF.R.U32.HI R13, RZ, R13, R16 ;  /* 0x0000000dff0d7219 */ /* 0x000fc40000011610 */
[----:B------:R-:W-:Y:S02]  /*38d0*/  PLOP3.LUT P0, PT, P0, P1, PT, 0xf8, 0x8f ;  /* 0x00000000008f781c */ /* 0x000fe40000703f70 */
[----:B------:R-:W-:Y:S02]  /*38e0*/  SHF.R.U32.HI R15, RZ, 0x1, R13 ;  /* 0x00000001ff0f7819 */ /* 0x000fe4000001160d */
[----:B------:R-:W-:-:S04]  /*38f0*/  SEL R14, RZ, 0x1, !P0 ;  /* 0x00000001ff0e7807 */ /* 0x000fc80004000000 */
[----:B------:R-:W-:-:S04]  /*3900*/  LOP3.LUT R14, R14, 0x1, R15, 0xf8, !PT ;  /* 0x000000010e0e7812 */ /* 0x000fc800078ef80f */
[----:B------:R-:W-:-:S04]  /*3910*/  LOP3.LUT R14, R14, R13, RZ, 0xc0, !PT ;  /* 0x0000000d0e0e7212 */ /* 0x000fc800078ec0ff */
[----:B------:R-:W-:-:S04]  /*3920*/  IADD3 R15, PT, PT, R15, R14, RZ ;  /* 0x0000000e0f0f7210 */ /* 0x000fc80007ffe0ff */
[----:B------:R-:W-:Y:S01]  /*3930*/  LOP3.LUT R0, R15, R0, RZ, 0xfc, !PT ;  /* 0x000000000f007212 */ /* 0x000fe200078efcff */
[----:B------:R-:W-:Y:S06]  /*3940*/  BRA `(.L_x_86) ;  /* 0x0000000000107947 */ /* 0x000fec0003800000 */
.L_x_85:
[----:B------:R-:W-:-:S04]  /*3950*/  LOP3.LUT R0, R0, 0x80000000, RZ, 0xc0, !PT ;  /* 0x8000000000007812 */ /* 0x000fc800078ec0ff */
[----:B------:R-:W-:Y:S01]  /*3960*/  LOP3.LUT R0, R0, 0x7f800000, RZ, 0xfc, !PT ;  /* 0x7f80000000007812 */ /* 0x000fe200078efcff */
[----:B------:R-:W-:Y:S06]  /*3970*/  BRA `(.L_x_86) ;  /* 0x0000000000047947 */ /* 0x000fec0003800000 */
.L_x_84:
[----:B------:R-:W-:-:S07]  /*3980*/  LEA R0, R19, R0, 0x17 ;  /* 0x0000000013007211 */ /* 0x000fce00078eb8ff */
.L_x_86:
[----:B------:R-:W-:Y:S05]  /*3990*/  BSYNC.RECONVERGENT B1 ;  /* 0x0000000000017941 */ /* 0x000fea0003800200 */
.L_x_83:
[----:B------:R-:W-:Y:S05]  /*39a0*/  BRA `(.L_x_87) ;  /* 0x0000000000207947 */ /* 0x000fea0003800000 */
.L_x_82:
[----:B------:R-:W-:-:S04]  /*39b0*/  LOP3.LUT R0, R15, 0x80000000, R0, 0x48, !PT ;  /* 0x800000000f007812 */ /* 0x000fc800078e4800 */
[----:B------:R-:W-:Y:S01]  /*39c0*/  LOP3.LUT R0, R0, 0x7f800000, RZ, 0xfc, !PT ;  /* 0x7f80000000007812 */ /* 0x000fe200078efcff */
[----:B------:R-:W-:Y:S06]  /*39d0*/  BRA `(.L_x_87) ;  /* 0x0000000000147947 */ /* 0x000fec0003800000 */
.L_x_81:
[----:B------:R-:W-:Y:S01]  /*39e0*/  LOP3.LUT R0, R15, 0x80000000, R0, 0x48, !PT ;  /* 0x800000000f007812 */ /* 0x000fe200078e4800 */
[----:B------:R-:W-:Y:S06]  /*39f0*/  BRA `(.L_x_87) ;  /* 0x00000000000c7947 */ /* 0x000fec0003800000 */
.L_x_80:
[----:B------:R-:W0:Y:S01]  /*3a00*/  MUFU.RSQ R0, -QNAN ;  /* 0xffc0000000007908 */ /* 0x000e220000001400 */
[----:B------:R-:W-:Y:S05]  /*3a10*/  BRA `(.L_x_87) ;  /* 0x0000000000047947 */ /* 0x000fea0003800000 */
.L_x_79:
[----:B------:R-:W-:-:S07]  /*3a20*/  FADD.FTZ R0, R0, R3 ;  /* 0x0000000300007221 */ /* 0x000fce0000010000 */
.L_x_87:
[----:B------:R-:W-:Y:S05]  /*3a30*/  BSYNC.RECONVERGENT B0 ;  /* 0x0000000000007941 */ /* 0x000fea0003800200 */
.L_x_77:
[----:B------:R-:W-:Y:S01]  /*3a40*/  HFMA2 R13, -RZ, RZ, 0, 0 ;  /* 0x00000000ff0d7431 */ /* 0x000fe200000001ff */
[----:B0-----:R-:W-:-:S03]  /*3a50*/  MOV R15, R0 ;  /* 0x00000000000f7202 */ /* 0x001fc60000000f00 */
[----:B------:R-:W-:Y:S05]  /*3a60*/  RET.REL.NODEC R12 `(_Z7softmaxPfii) ;  /* 0xffffffc40c647950 */ /* 0x000fea0003c3ffff */
.L_x_88:
        /* <DEDUP_REMOVED lines=9> */
.L_x_95:


//--------------------- .text._Z4ReLUPfi          --------------------------
	.section	.text._Z4ReLUPfi,"ax",@progbits
	.align	128
        .global         _Z4ReLUPfi
        .type           _Z4ReLUPfi,@function
        .size           _Z4ReLUPfi,(.L_x_100 - _Z4ReLUPfi)
        .other          _Z4ReLUPfi,@"STO_CUDA_ENTRY STV_DEFAULT"
_Z4ReLUPfi:
.text._Z4ReLUPfi:
        /* <DEDUP_REMOVED lines=11> */
[----:B-1----:R-:W2:Y:S02]  /*00b0*/  LDG.E R0, desc[UR4][R2.64] ;  /* 0x0000000402007981 */ /* 0x002ea4000c1e1900 */
[----:B--2---:R-:W-:-:S05]  /*00c0*/  FMNMX R5, RZ, R0, !PT ;  /* 0x00000000ff057209 */ /* 0x004fca0007800000 */
[----:B------:R-:W-:Y:S01]  /*00d0*/  STG.E desc[UR4][R2.64], R5 ;  /* 0x0000000502007986 */ /* 0x000fe2000c101904 */
[----:B------:R-:W-:Y:S05]  /*00e0*/  EXIT ;  /* 0x000000000000794d */ /* 0x000fea0003800000 */
.L_x_89:
        /* <DEDUP_REMOVED lines=9> */
.L_x_100:


//--------------------- .text._Z13bias_additionPfS_ii --------------------------
	.section	.text._Z13bias_additionPfS_ii,"ax",@progbits
	.align	128
        .global         _Z13bias_additionPfS_ii
        .type           _Z13bias_additionPfS_ii,@function
        .size           _Z13bias_additionPfS_ii,(.L_x_101 - _Z13bias_additionPfS_ii)
        .other          _Z13bias_additionPfS_ii,@"STO_CUDA_ENTRY STV_DEFAULT"
_Z13bias_additionPfS_ii:
.text._Z13bias_additionPfS_ii:
        /* <DEDUP_REMOVED lines=8> */
[----:B------:R-:W0:Y:S01]  /*0080*/  LDC R6, c[0x0][0x394] ;  /* 0x0000e500ff067b82 */ /* 0x000e220000000800 */
[----:B------:R-:W-:Y:S01]  /*0090*/  ISETP.GE.AND P2, PT, R7, RZ, PT ;  /* 0x000000ff0700720c */ /* 0x000fe20003f46270 */
[----:B------:R-:W1:Y:S01]  /*00a0*/  LDCU.64 UR4, c[0x0][0x358] ;  /* 0x00006b00ff0477ac */ /* 0x000e620008000a00 */
[----:B0-----:R-:W-:-:S04]  /*00b0*/  IABS R9, R6 ;  /* 0x0000000600097213 */ /* 0x001fc80000000000 */
[----:B------:R-:W0:Y:S08]  /*00c0*/  I2F.RP R0, R9 ;  /* 0x0000000900007306 */ /* 0x000e300000209400 */
[----:B0-----:R-:W0:Y:S02]  /*00d0*/  MUFU.RCP R0, R0 ;  /* 0x0000000000007308 */ /* 0x001e240000001000 */
[----:B0-----:R-:W-:-:S06]  /*00e0*/  IADD3 R2, PT, PT, R0, 0xffffffe, RZ ;  /* 0x0ffffffe00027810 */ /* 0x001fcc0007ffe0ff */
[----:B------:R0:W2:Y:S02]  /*00f0*/  F2I.FTZ.U32.TRUNC.NTZ R3, R2 ;  /* 0x0000000200037305 */ /* 0x0000a4000021f000 */
[----:B0-----:R-:W-:Y:S01]  /*0100*/  IMAD.MOV.U32 R2, RZ, RZ, RZ ;  /* 0x000000ffff027224 */ /* 0x001fe200078e00ff */
[----:B--2---:R-:W-:-:S05]  /*0110*/  IADD3 R4, PT, PT, RZ, -R3, RZ ;  /* 0x80000003ff047210 */ /* 0x004fca0007ffe0ff */
[----:B------:R-:W-:Y:S01]  /*0120*/  IMAD R5, R4, R9, RZ ;  /* 0x0000000904057224 */ /* 0x000fe200078e02ff */
[----:B------:R-:W-:-:S03]  /*0130*/  IABS R4, R7 ;  /* 0x0000000700047213 */ /* 0x000fc60000000000 */
[----:B------:R-:W-:-:S06]  /*0140*/  IMAD.HI.U32 R3, R3, R5, R2 ;  /* 0x0000000503037227 */ /* 0x000fcc00078e0002 */
[----:B------:R-:W-:-:S05]  /*0150*/  IMAD.HI.U32 R3, R3, R4, RZ ;  /* 0x0000000403037227 */ /* 0x000fca00078e00ff */
[----:B------:R-:W-:-:S05]  /*0160*/  IADD3 R3, PT, PT, -R3, RZ, RZ ;  /* 0x000000ff03037210 */ /* 0x000fca0007ffe1ff */
[C---:B------:R-:W-:Y:S02]  /*0170*/  IMAD R0, R9.reuse, R3, R4 ;  /* 0x0000000309007224 */ /* 0x040fe400078e0204 */
[----:B------:R-:W0:Y:S03]  /*0180*/  LDC.64 R2, c[0x0][0x388] ;  /* 0x0000e200ff027b82 */ /* 0x000e260000000a00 */
[----:B------:R-:W-:-:S05]  /*0190*/  ISETP.GT.U32.AND P0, PT, R9, R0, PT ;  /* 0x000000000900720c */ /* 0x000fca0003f04070 */
[----:B------:R-:W2:Y:S08]  /*01a0*/  LDC.64 R4, c[0x0][0x380] ;  /* 0x0000e000ff047b82 */ /* 0x000eb00000000a00 */
[----:B------:R-:W-:Y:S01]  /*01b0*/  @!P0 IMAD.IADD R0, R0, 0x1, -R9 ;  /* 0x0000000100008824 */ /* 0x000fe200078e0a09 */
[----:B------:R-:W-:-:S04]  /*01c0*/  ISETP.NE.AND P0, PT, R6, RZ, PT ;  /* 0x000000ff0600720c */ /* 0x000fc80003f05270 */
[----:B------:R-:W-:Y:S01]  /*01d0*/  ISETP.GT.U32.AND P1, PT, R9, R0, PT ;  /* 0x000000000900720c */ /* 0x000fe20003f24070 */
[----:B--2---:R-:W-:-:S12]  /*01e0*/  IMAD.WIDE R4, R7, 0x4, R4 ;  /* 0x0000000407047825 */ /* 0x004fd800078e0204 */
[----:B------:R-:W-:Y:S01]  /*01f0*/  @!P1 IADD3 R0, PT, PT, R0, -R9, RZ ;  /* 0x8000000900009210 */ /* 0x000fe20007ffe0ff */
[----:B-1----:R-:W2:Y:S04]  /*0200*/  LDG.E R7, desc[UR4][R4.64] ;  /* 0x0000000404077981 */ /* 0x002ea8000c1e1900 */
[----:B------:R-:W-:Y:S01]  /*0210*/  @!P2 IMAD.MOV R0, RZ, RZ, -R0 ;  /* 0x000000ffff00a224 */ /* 0x000fe200078e0a00 */
[----:B------:R-:W-:-:S05]  /*0220*/  @!P0 LOP3.LUT R0, RZ, R6, RZ, 0x33, !PT ;  /* 0x00000006ff008212 */ /* 0x000fca00078e33ff */
[----:B0-----:R-:W-:-:S06]  /*0230*/  IMAD.WIDE R2, R0, 0x4, R2 ;  /* 0x0000000400027825 */ /* 0x001fcc00078e0202 */
[----:B------:R-:W2:Y:S02]  /*0240*/  LDG.E R2, desc[UR4][R2.64] ;  /* 0x0000000402027981 */ /* 0x000ea4000c1e1900 */
[----:B--2---:R-:W-:-:S05]  /*0250*/  FADD R7, R2, R7 ;  /* 0x0000000702077221 */ /* 0x004fca0000000000 */
[----:B------:R-:W-:Y:S01]  /*0260*/  STG.E desc[UR4][R4.64], R7 ;  /* 0x0000000704007986 */ /* 0x000fe2000c101904 */
[----:B------:R-:W-:Y:S05]  /*0270*/  EXIT ;  /* 0x000000000000794d */ /* 0x000fea0003800000 */
.L_x_90:
        /* <DEDUP_REMOVED lines=16> */
.L_x_101:


//--------------------- .text._Z10matrix_mulPfS_S_iii --------------------------
	.section	.text._Z10matrix_mulPfS_S_iii,"ax",@progbits
	.align	128
        .global         _Z10matrix_mulPfS_S_iii
        .type           _Z10matrix_mulPfS_S_iii,@function
        .size           _Z10matrix_mulPfS_S_iii,(.L_x_102 - _Z10matrix_mulPfS_S_iii)
        .other          _Z10matrix_mulPfS_S_iii,@"STO_CUDA_ENTRY STV_DEFAULT"
_Z10matrix_mulPfS_S_iii:
.text._Z10matrix_mulPfS_S_iii:
[----:B------:R-:W-:Y:S01]  /*0000*/  LDC R1, c[0x0][0x37c] ;  /* 0x0000df00ff017b82 */ /* 0x000fe20000000800 */
[----:B------:R-:W0:Y:S01]  /*0010*/  S2R R0, SR_CTAID.X ;  /* 0x0000000000007919 */ /* 0x000e220000002500 */
[----:B------:R-:W1:Y:S01]  /*0020*/  LDCU UR10, c[0x0][0x39c] ;  /* 0x00007380ff0a77ac */ /* 0x000e620008000800 */
[----:B------:R-:W-:Y:S01]  /*0030*/  HFMA2 R23, -RZ, RZ, 0, 0 ;  /* 0x00000000ff177431 */ /* 0x000fe200000001ff */
[----:B------:R-:W0:Y:S01]  /*0040*/  S2R R14, SR_TID.X ;  /* 0x00000000000e7919 */ /* 0x000e220000002100 */
[----:B------:R-:W2:Y:S01]  /*0050*/  LDCU UR14, c[0x0][0x3a0] ;  /* 0x00007400ff0e77ac */ /* 0x000ea20008000800 */
[----:B------:R-:W3:Y:S01]  /*0060*/  S2R R5, SR_CTAID.Y ;  /* 0x0000000000057919 */ /* 0x000ee20000002600 */
[----:B------:R-:W4:Y:S01]  /*0070*/  LDCU.64 UR8, c[0x0][0x358] ;  /* 0x00006b00ff0877ac */ /* 0x000f220008000a00 */
[----:B------:R-:W3:Y:S01]  /*0080*/  S2R R21, SR_TID.Y ;  /* 0x0000000000157919 */ /* 0x000ee20000002200 */
[----:B-1----:R-:W-:Y:S01]  /*0090*/  UISETP.GE.AND UP0, UPT, UR10, 0x1, UPT ;  /* 0x000000010a00788c */ /* 0x002fe2000bf06270 */
[----:B0-----:R-:W-:-:S02]  /*00a0*/  LEA R0, R0, R14, 0x4 ;  /* 0x0000000e00007211 */ /* 0x001fc400078e20ff */
[----:B---3--:R-:W-:-:S06]  /*00b0*/  LEA R15, R5, R21, 0x4 ;  /* 0x00000015050f7211 */ /* 0x008fcc00078e20ff */
[----:B--2-4-:R-:W-:Y:S05]  /*00c0*/  BRA.U !UP0, `(.L_x_91) ;  /* 0x0000000508387547 */ /* 0x014fea000b800000 */
[----:B------:R-:W0:Y:S01]  /*00d0*/  S2UR UR7, SR_CgaCtaId ;  /* 0x00000000000779c3 */ /* 0x000e220000008800 */
[----:B------:R-:W1:Y:S01]  /*00e0*/  LDCU UR11, c[0x0][0x3a0] ;  /* 0x00007400ff0b77ac */ /* 0x000e620008000800 */
[----:B------:R-:W-:Y:S01]  /*00f0*/  MOV R23, RZ ;  /* 0x000000ff00177202 */ /* 0x000fe20000000f00 */
[----:B------:R-:W-:Y:S01]  /*0100*/  IMAD R13, R0, UR10, R21 ;  /* 0x0000000a000d7c24 */ /* 0x000fe2000f8e0215 */
[----:B------:R-:W-:Y:S01]  /*0110*/  UMOV UR5, 0x400 ;  /* 0x0000040000057882 */ /* 0x000fe20000000000 */
[----:B------:R-:W-:-:S03]  /*0120*/  UIADD3 UR4, UPT, UPT, UR10, 0xf, URZ ;  /* 0x0000000f0a047890 */ /* 0x000fc6000fffe0ff */
[----:B------:R-:W2:Y:S01]  /*0130*/  LDC R16, c[0x0][0x3a0] ;  /* 0x0000e800ff107b82 */ /* 0x000ea20000000800 */
[----:B------:R-:W-:Y:S02]  /*0140*/  UIADD3 UR6, UPT, UPT, UR5, 0x400, URZ ;  /* 0x0000040005067890 */ /* 0x000fe4000fffe0ff */
[----:B------:R-:W-:Y:S01]  /*0150*/  USHF.R.U32.HI UR4, URZ, 0x4, UR4 ;  /* 0x00000004ff047899 */ /* 0x000fe20008011604 */
[----:B------:R-:W3:Y:S04]  /*0160*/  LDCU.64 UR12, c[0x0][0x398] ;  /* 0x00007300ff0c77ac */ /* 0x000ee80008000a00 */
[----:B------:R-:W4:Y:S01]  /*0170*/  LDC.64 R2, c[0x0][0x380] ;  /* 0x0000e000ff027b82 */ /* 0x000f220000000a00 */
[----:B------:R-:W-:Y:S01]  /*0180*/  UIADD3 UR4, UPT, UPT, -UR4, URZ, URZ ;  /* 0x000000ff04047290 */ /* 0x000fe2000fffe1ff */
[----:B-1----:R-:W-:Y:S01]  /*0190*/  IMAD R12, R14, UR11, R21 ;  /* 0x0000000b0e0c7c24 */ /* 0x002fe2000f8e0215 */
[----:B0-----:R-:W-:-:S04]  /*01a0*/  ULEA UR5, UR7, UR5, 0x18 ;  /* 0x0000000507057291 */ /* 0x001fc8000f8ec0ff */
[----:B------:R-:W-:Y:S01]  /*01b0*/  LEA R12, R5, R12, 0x4 ;  /* 0x0000000c050c7211 */ /* 0x000fe200078e20ff */
[----:B------:R-:W-:Y:S01]  /*01c0*/  ULEA UR6, UR7, UR6, 0x18 ;  /* 0x0000000607067291 */ /* 0x000fe2000f8ec0ff */
[----:B------:R-:W-:-:S05]  /*01d0*/  LEA R18, R14, UR5, 0x6 ;  /* 0x000000050e127c11 */ /* 0x000fca000f8e30ff */
[C---:B------:R-:W-:Y:S02]  /*01e0*/  LEA R19, R21.reuse, UR6, 0x2 ;  /* 0x0000000615137c11 */ /* 0x040fe4000f8e10ff */
[----:B------:R-:W-:Y:S02]  /*01f0*/  LEA R20, R21, R18, 0x2 ;  /* 0x0000001215147211 */ /* 0x000fe400078e10ff */
[----:B---3--:R-:W-:-:S07]  /*0200*/  LEA R17, R14, R19, 0x6 ;  /* 0x000000130e117211 */ /* 0x008fce00078e30ff */
.L_x_92:
[----:B--2---:R-:W-:Y:S01]  /*0210*/  ISETP.GE.AND P0, PT, R15, R16, PT ;  /* 0x000000100f00720c */ /* 0x004fe20003f06270 */
[----:B------:R-:W-:Y:S01]  /*0220*/  HFMA2 R22, -RZ, RZ, 0, 0 ;  /* 0x00000000ff167431 */ /* 0x000fe200000001ff */
[----:B------:R-:W-:Y:S01]  /*0230*/  ISETP.GE.AND P1, PT, R21, UR13, PT ;  /* 0x0000000d15007c0c */ /* 0x000fe2000bf26270 */
[----:B----4-:R-:W-:Y:S01]  /*0240*/  IMAD.WIDE R4, R13, 0x4, R2 ;  /* 0x000000040d047825 */ /* 0x010fe200078e0202 */
[----:B------:R-:W-:Y:S02]  /*0250*/  ISETP.GE.OR P0, PT, R14, UR13, P0 ;  /* 0x0000000d0e007c0c */ /* 0x000fe40008706670 */
[----:B------:R-:W-:Y:S02]  /*0260*/  ISETP.GE.OR P1, PT, R0, UR12, P1 ;  /* 0x0000000c00007c0c */ /* 0x000fe40008f26670 */
[----:B------:R-:W-:-:S09]  /*0270*/  MOV R27, RZ ;  /* 0x000000ff001b7202 */ /* 0x000fd20000000f00 */
[----:B------:R-:W0:Y:S02]  /*0280*/  @!P0 LDC.64 R6, c[0x0][0x388] ;  /* 0x0000e200ff068b82 */ /* 0x000e240000000a00 */
[----:B------:R-:W2:Y:S01]  /*0290*/  @!P1 LDG.E R27, desc[UR8][R4.64] ;  /* 0x00000008041b9981 */ /* 0x000ea2000c1e1900 */
[----:B0-----:R-:W-:-:S05]  /*02a0*/  @!P0 IMAD.WIDE R6, R12, 0x4, R6 ;  /* 0x000000040c068825 */ /* 0x001fca00078e0206 */
[----:B------:R-:W3:Y:S01]  /*02b0*/  @!P0 LDG.E R22, desc[UR8][R6.64] ;  /* 0x0000000806168981 */ /* 0x000ee2000c1e1900 */
[----:B------:R-:W-:-:S04]  /*02c0*/  UIADD3 UR4, UPT, UPT, UR4, 0x1, URZ ;  /* 0x0000000104047890 */ /* 0x000fc8000fffe0ff */
[----:B------:R-:W-:Y:S01]  /*02d0*/  UISETP.NE.AND UP0, UPT, UR4, URZ, UPT ;  /* 0x000000ff0400728c */ /* 0x000fe2000bf05270 */
[----:B------:R-:W-:Y:S02]  /*02e0*/  IADD3 R13, PT, PT, R13, 0x10, RZ ;  /* 0x000000100d0d7810 */ /* 0x000fe40007ffe0ff */
[----:B------:R-:W-:Y:S02]  /*02f0*/  IADD3 R21, PT, PT, R21, 0x10, RZ ;  /* 0x0000001015157810 */ /* 0x000fe40007ffe0ff */
[----:B------:R-:W-:Y:S02]  /*0300*/  IADD3 R14, PT, PT, R14, 0x10, RZ ;  /* 0x000000100e0e7810 */ /* 0x000fe40007ffe0ff */
[----:B------:R-:W-:Y:S01]  /*0310*/  LEA R12, R16, R12, 0x4 ;  /* 0x0000000c100c7211 */ /* 0x000fe200078e20ff */
[----:B--2---:R-:W-:Y:S04]  /*0320*/  STS [R20], R27 ;  /* 0x0000001b14007388 */ /* 0x004fe80000000800 */
[----:B---3--:R-:W-:Y:S01]  /*0330*/  STS [R17], R22 ;  /* 0x0000001611007388 */ /* 0x008fe20000000800 */
[----:B------:R-:W-:Y:S06]  /*0340*/  BAR.SYNC.DEFER_BLOCKING 0x0 ;  /* 0x0000000000007b1d */ /* 0x000fec0000010000 */
[----:B------:R-:W-:Y:S04]  /*0350*/  LDS R26, [R19] ;  /* 0x00000000131a7984 */ /* 0x000fe80000000800 */
[----:B------:R-:W0:Y:S04]  /*0360*/  LDS.128 R8, [R18] ;  /* 0x0000000012087984 */ /* 0x000e280000000c00 */
[----:B------:R-:W1:Y:S04]  /*0370*/  LDS R29, [R19+0x40] ;  /* 0x00004000131d7984 */ /* 0x000e680000000800 */
[----:B------:R-:W2:Y:S04]  /*0380*/  LDS R25, [R19+0x80] ;  /* 0x0000800013197984 */ /* 0x000ea80000000800 */
[----:B------:R-:W3:Y:S04]  /*0390*/  LDS R24, [R19+0xc0] ;  /* 0x0000c00013187984 */ /* 0x000ee80000000800 */
[----:B------:R-:W-:Y:S04]  /*03a0*/  LDS.128 R4, [R18+0x10] ;  /* 0x0000100012047984 */ /* 0x000fe80000000c00 */
[----:B------:R-:W-:Y:S04]  /*03b0*/  LDS R22, [R19+0x140] ;  /* 0x0001400013167984 */ /* 0x000fe80000000800 */
[----:B------:R-:W-:Y:S01]  /*03c0*/  LDS R27, [R19+0x200] ;  /* 0x00020000131b7984 */ /* 0x000fe20000000800 */
[----:B0-----:R-:W-:-:S03]  /*03d0*/  FFMA R8, R8, R26, R23 ;  /* 0x0000001a08087223 */ /* 0x001fc60000000017 */
[----:B------:R-:W0:Y:S01]  /*03e0*/  LDS R23, [R19+0x100] ;  /* 0x0001000013177984 */ /* 0x000e220000000800 */
[----:B-1----:R-:W-:-:S03]  /*03f0*/  FFMA R8, R29, R9, R8 ;  /* 0x000000091d087223 */ /* 0x002fc60000000008 */
[----:B------:R-:W-:Y:S01]  /*0400*/  LDS R26, [R19+0x1c0] ;  /* 0x0001c000131a7984 */ /* 0x000fe20000000800 */
[----:B--2---:R-:W-:-:S03]  /*0410*/  FFMA R9, R25, R10, R8 ;  /* 0x0000000a19097223 */ /* 0x004fc60000000008 */
[----:B------:R-:W1:Y:S01]  /*0420*/  LDS R25, [R19+0x180] ;  /* 0x0001800013197984 */ /* 0x000e620000000800 */
[----:B---3--:R-:W-:-:S03]  /*0430*/  FFMA R9, R24, R11, R9 ;  /* 0x0000000b18097223 */ /* 0x008fc60000000009 */
[----:B------:R-:W-:Y:S01]  /*0440*/  LDS R24, [R19+0x240] ;  /* 0x0002400013187984 */ /* 0x000fe20000000800 */
[----:B0-----:R-:W-:-:S03]  /*0450*/  FFMA R23, R4, R23, R9 ;  /* 0x0000001704177223 */ /* 0x001fc60000000009 */
[----:B------:R-:W0:Y:S01]  /*0460*/  LDS.128 R8, [R18+0x20] ;  /* 0x0000200012087984 */ /* 0x000e220000000c00 */
[----:B------:R-:W-:-:S03]  /*0470*/  FFMA R22, R22, R5, R23 ;  /* 0x0000000516167223 */ /* 0x000fc60000000017 */
[----:B------:R-:W2:Y:S01]  /*0480*/  LDS R23, [R19+0x280] ;  /* 0x0002800013177984 */ /* 0x000ea20000000800 */
[----:B-1----:R-:W-:-:S03]  /*0490*/  FFMA R25, R25, R6, R22 ;  /* 0x0000000619197223 */ /* 0x002fc60000000016 */
[----:B------:R-:W1:Y:S01]  /*04a0*/  LDS R22, [R19+0x2c0] ;  /* 0x0002c00013167984 */ /* 0x000e620000000800 */
[----:B------:R-:W-:-:S03]  /*04b0*/  FFMA R7, R26, R7, R25 ;  /* 0x000000071a077223 */ /* 0x000fc60000000019 */
[----:B------:R-:W-:Y:S01]  /*04c0*/  LDS R25, [R19+0x300] ;  /* 0x0003000013197984 */ /* 0x000fe20000000800 */
[----:B0-----:R-:W-:-:S03]  /*04d0*/  FFMA R27, R8, R27, R7 ;  /* 0x0000001b081b7223 */ /* 0x001fc60000000007 */
[----:B------:R-:W0:Y:S01]  /*04e0*/  LDS.128 R4, [R18+0x30] ;  /* 0x0000300012047984 */ /* 0x000e220000000c00 */
[----:B------:R-:W-:-:S03]  /*04f0*/  FFMA R24, R24, R9, R27 ;  /* 0x0000000918187223 */ /* 0x000fc6000000001b */
[----:B------:R-:W3:Y:S04]  /*0500*/  LDS R27, [R19+0x340] ;  /* 0x00034000131b7984 */ /* 0x000ee80000000800 */
[----:B------:R-:W4:Y:S04]  /*0510*/  LDS R9, [R19+0x380] ;  /* 0x0003800013097984 */ /* 0x000f280000000800 */
[----:B------:R-:W5:Y:S01]  /*0520*/  LDS R8, [R19+0x3c0] ;  /* 0x0003c00013087984 */ /* 0x000f620000000800 */
[----:B--2---:R-:W-:-:S04]  /*0530*/  FFMA R23, R23, R10, R24 ;  /* 0x0000000a17177223 */ /* 0x004fc80000000018 */
[----:B-1----:R-:W-:-:S04]  /*0540*/  FFMA R11, R22, R11, R23 ;  /* 0x0000000b160b7223 */ /* 0x002fc80000000017 */
[----:B0-----:R-:W-:-:S04]  /*0550*/  FFMA R4, R4, R25, R11 ;  /* 0x0000001904047223 */ /* 0x001fc8000000000b */
[----:B---3--:R-:W-:-:S04]  /*0560*/  FFMA R4, R27, R5, R4 ;  /* 0x000000051b047223 */ /* 0x008fc80000000004 */
[----:B----4-:R-:W-:-:S04]  /*0570*/  FFMA R9, R9, R6, R4 ;  /* 0x0000000609097223 */ /* 0x010fc80000000004 */
[----:B-----5:R-:W-:Y:S01]  /*0580*/  FFMA R23, R8, R7, R9 ;  /* 0x0000000708177223 */ /* 0x020fe20000000009 */
[----:B------:R-:W-:Y:S06]  /*0590*/  BAR.SYNC.DEFER_BLOCKING 0x0 ;  /* 0x0000000000007b1d */ /* 0x000fec0000010000 */
[----:B------:R-:W-:Y:S05]  /*05a0*/  BRA.U UP0, `(.L_x_92) ;  /* 0xfffffffd00187547 */ /* 0x000fea000b83ffff */
.L_x_91:
[----:B------:R-:W0:Y:S01]  /*05b0*/  LDCU UR4, c[0x0][0x398] ;  /* 0x00007300ff0477ac */ /* 0x000e220008000800 */
[----:B------:R-:W-:-:S04]  /*05c0*/  ISETP.GE.AND P0, PT, R15, UR14, PT ;  /* 0x0000000e0f007c0c */ /* 0x000fc8000bf06270 */
[----:B0-----:R-:W-:-:S13]  /*05d0*/  ISETP.GE.OR P0, PT, R0, UR4, P0 ;  /* 0x0000000400007c0c */ /* 0x001fda0008706670 */
[----:B------:R-:W-:Y:S05]  /*05e0*/  @P0 EXIT ;  /* 0x000000000000094d */ /* 0x000fea0003800000 */
[----:B------:R-:W0:Y:S01]  /*05f0*/  LDC.64 R2, c[0x0][0x390] ;  /* 0x0000e400ff027b82 */ /* 0x000e220000000a00 */
[----:B------:R-:W-:-:S04]  /*0600*/  IMAD R15, R0, UR14, R15 ;  /* 0x0000000e000f7c24 */ /* 0x000fc8000f8e020f */
[----:B0-----:R-:W-:-:S05]  /*0610*/  IMAD.WIDE.U32 R2, R15, 0x4, R2 ;  /* 0x000000040f027825 */ /* 0x001fca00078e0002 */
[----:B------:R-:W-:Y:S01]  /*0620*/  STG.E desc[UR8][R2.64], R23 ;  /* 0x0000001702007986 */ /* 0x000fe2000c101908 */
[----:B------:R-:W-:Y:S05]  /*0630*/  EXIT ;  /* 0x000000000000794d */ /* 0x000fea0003800000 */
.L_x_93:
        /* <DEDUP_REMOVED lines=12> */
.L_x_102:


//--------------------- .text._Z7vec_addPfS_S_i   --------------------------
	.section	.text._Z7vec_addPfS_S_i,"ax",@progbits
	.align	128
        .global         _Z7vec_addPfS_S_i
        .type           _Z7vec_addPfS_S_i,@function
        .size           _Z7vec_addPfS_S_i,(.L_x_103 - _Z7vec_addPfS_S_i)
        .other          _Z7vec_addPfS_S_i,@"STO_CUDA_ENTRY STV_DEFAULT"
_Z7vec_addPfS_S_i:
.text._Z7vec_addPfS_S_i:
        /* <DEDUP_REMOVED lines=10> */
[----:B------:R-:W2:Y:S08]  /*00a0*/  LDC.64 R4, c[0x0][0x388] ;  /* 0x0000e200ff047b82 */ /* 0x000eb00000000a00 */
[----:B------:R-:W3:Y:S01]  /*00b0*/  LDC.64 R6, c[0x0][0x390] ;  /* 0x0000e400ff067b82 */ /* 0x000ee20000000a00 */
[----:B0-----:R-:W-:-:S06]  /*00c0*/  IMAD.WIDE R2, R9, 0x4, R2 ;  /* 0x0000000409027825 */ /* 0x001fcc00078e0202 */
[----:B-1----:R-:W4:Y:S01]  /*00d0*/  LDG.E R2, desc[UR4][R2.64] ;  /* 0x0000000402027981 */ /* 0x002f22000c1e1900 */
[----:B--2---:R-:W-:-:S06]  /*00e0*/  IMAD.WIDE R4, R9, 0x4, R4 ;  /* 0x0000000409047825 */ /* 0x004fcc00078e0204 */
[----:B------:R-:W4:Y:S01]  /*00f0*/  LDG.E R5, desc[UR4][R4.64] ;  /* 0x0000000404057981 */ /* 0x000f22000c1e1900 */
[----:B---3--:R-:W-:-:S04]  /*0100*/  IMAD.WIDE R6, R9, 0x4, R6 ;  /* 0x0000000409067825 */ /* 0x008fc800078e0206 */
[----:B----4-:R-:W-:-:S05]  /*0110*/  FADD R9, R2, R5 ;  /* 0x0000000502097221 */ /* 0x010fca0000000000 */
[----:B------:R-:W-:Y:S01]  /*0120*/  STG.E desc[UR4][R6.64], R9 ;  /* 0x0000000906007986 */ /* 0x000fe2000c101904 */
[----:B------:R-:W-:Y:S05]  /*0130*/  EXIT ;  /* 0x000000000000794d */ /* 0x000fea0003800000 */
.L_x_94:
        /* <DEDUP_REMOVED lines=12> */
.L_x_103:


//--------------------- .nv.shared.reserved.0     --------------------------
	.section	.nv.shared.reserved.0,"aw",@nobits
	.weak		__nv_reservedSMEM_offset_0_alias
	.size		__nv_reservedSMEM_offset_0_alias, 0, 64
	.other		__nv_reservedSMEM_offset_0_alias,@"STO_CUDA_RESERVED_SHARED STV_DEFAULT"
__nv_reservedSMEM_offset_0_alias:
	.zero		0
	.zero		64


//--------------------- .nv.shared._Z10matrix_mulPfS_S_iii --------------------------
	.section	.nv.shared._Z10matrix_mulPfS_S_iii,"aw",@nobits
	.sectionflags	@""
	.align	4
.nv.shared._Z10matrix_mulPfS_S_iii:
	.zero		3072


//--------------------- .nv.constant0._Z16softmax_backwardPfS_iii --------------------------
	.section	.nv.constant0._Z16softmax_backwardPfS_iii,"a",@progbits
	.sectionflags	@""
	.align	4
.nv.constant0._Z16softmax_backwardPfS_iii:
	.zero		924


//--------------------- .nv.constant0._Z13ReLU_backwardPfS_i --------------------------
	.section	.nv.constant0._Z13ReLU_backwardPfS_i,"a",@progbits
	.sectionflags	@""
	.align	4
.nv.constant0._Z13ReLU_backwardPfS_i:
	.zero		916


//--------------------- .nv.constant0._Z9zero_gradPfi --------------------------
	.section	.nv.constant0._Z9zero_gradPfi,"a",@progbits
	.sectionflags	@""
	.align	4
.nv.constant0._Z9zero_gradPfi:
	.zero		908


//--------------------- .nv.constant0._Z7softmaxPfii --------------------------
	.section	.nv.constant0._Z7softmaxPfii,"a",@progbits
	.sectionflags	@""
	.align	4
.nv.constant0._Z7softmaxPfii:
	.zero		912


//--------------------- .nv.constant0._Z4ReLUPfi  --------------------------
	.section	.nv.constant0._Z4ReLUPfi,"a",@progbits
	.sectionflags	@""
	.align	4
.nv.constant0._Z4ReLUPfi:
	.zero		908


//--------------------- .nv.constant0._Z13bias_additionPfS_ii --------------------------
	.section	.nv.constant0._Z13bias_additionPfS_ii,"a",@progbits
	.sectionflags	@""
	.align	4
.nv.constant0._Z13bias_additionPfS_ii:
	.zero		920


//--------------------- .nv.constant0._Z10matrix_mulPfS_S_iii --------------------------
	.section	.nv.constant0._Z10matrix_mulPfS_S_iii,"a",@progbits
	.sectionflags	@""
	.align	4
.nv.constant0._Z10matrix_mulPfS_S_iii:
	.zero		932


//--------------------- .nv.constant0._Z7vec_addPfS_S_i --------------------------
	.section	.nv.constant0._Z7vec_addPfS_S_i,"a",@progbits
	.sectionflags	@""
	.align	4
.nv.constant0._Z7vec_addPfS_S_i:
	.zero		924


//--------------------- SYMBOLS --------------------------

	.type		.nv.reservedSmem.offset0,@object
	.size		.nv.reservedSmem.offset0,0x4
	.type		.nv.reservedSmem.cap,@object
	.size		.nv.reservedSmem.cap,0x4
